//
// Generated by NVIDIA NVVM Compiler
//
// Compiler Build ID: CL-36424714
// Cuda compilation tools, release 13.0, V13.0.88
// Based on NVVM 20.0.0
//

.version 9.0
.target sm_100
.address_size 64

	// .globl	_Z13waller_kernelPKfS0_S0_Pfiif

.visible .entry _Z13waller_kernelPKfS0_S0_Pfiif(
	.param .u64 .ptr .align 1 _Z13waller_kernelPKfS0_S0_Pfiif_param_0,
	.param .u64 .ptr .align 1 _Z13waller_kernelPKfS0_S0_Pfiif_param_1,
	.param .u64 .ptr .align 1 _Z13waller_kernelPKfS0_S0_Pfiif_param_2,
	.param .u64 .ptr .align 1 _Z13waller_kernelPKfS0_S0_Pfiif_param_3,
	.param .u32 _Z13waller_kernelPKfS0_S0_Pfiif_param_4,
	.param .u32 _Z13waller_kernelPKfS0_S0_Pfiif_param_5,
	.param .f32 _Z13waller_kernelPKfS0_S0_Pfiif_param_6
)
{
	.local .align 16 .b8 	__local_depot0[256];
	.reg .b64 	%SP;
	.reg .b64 	%SPL;
	.reg .pred 	%p<36>;
	.reg .b32 	%r<114>;
	.reg .b32 	%f<421>;
	.reg .b64 	%rd<113>;

	mov.u64 	%SPL, __local_depot0;
	ld.param.u64 	%rd25, [_Z13waller_kernelPKfS0_S0_Pfiif_param_0];
	ld.param.u64 	%rd26, [_Z13waller_kernelPKfS0_S0_Pfiif_param_1];
	ld.param.u64 	%rd27, [_Z13waller_kernelPKfS0_S0_Pfiif_param_2];
	ld.param.u64 	%rd28, [_Z13waller_kernelPKfS0_S0_Pfiif_param_3];
	ld.param.u32 	%r54, [_Z13waller_kernelPKfS0_S0_Pfiif_param_4];
	ld.param.u32 	%r53, [_Z13waller_kernelPKfS0_S0_Pfiif_param_5];
	ld.param.f32 	%f35, [_Z13waller_kernelPKfS0_S0_Pfiif_param_6];
	cvta.to.global.u64 	%rd1, %rd28;
	cvta.to.global.u64 	%rd2, %rd26;
	cvta.to.global.u64 	%rd3, %rd25;
	cvta.to.global.u64 	%rd4, %rd27;
	add.u64 	%rd5, %SPL, 0;
	mov.u32 	%r55, %ctaid.x;
	mov.u32 	%r56, %ntid.x;
	mov.u32 	%r57, %tid.x;
	mad.lo.s32 	%r1, %r55, %r56, %r57;
	setp.ge.s32 	%p1, %r1, %r54;
	@%p1 bra 	$L__BB0_50;
	mov.f32 	%f420, 0f00000000;
	st.local.v4.f32 	[%rd5], {%f420, %f420, %f420, %f420};
	st.local.v4.f32 	[%rd5+16], {%f420, %f420, %f420, %f420};
	st.local.v4.f32 	[%rd5+32], {%f420, %f420, %f420, %f420};
	st.local.v4.f32 	[%rd5+48], {%f420, %f420, %f420, %f420};
	st.local.v4.f32 	[%rd5+64], {%f420, %f420, %f420, %f420};
	st.local.v4.f32 	[%rd5+80], {%f420, %f420, %f420, %f420};
	st.local.v4.f32 	[%rd5+96], {%f420, %f420, %f420, %f420};
	st.local.v4.f32 	[%rd5+112], {%f420, %f420, %f420, %f420};
	st.local.v4.f32 	[%rd5+128], {%f420, %f420, %f420, %f420};
	st.local.v4.f32 	[%rd5+144], {%f420, %f420, %f420, %f420};
	st.local.v4.f32 	[%rd5+160], {%f420, %f420, %f420, %f420};
	st.local.v4.f32 	[%rd5+176], {%f420, %f420, %f420, %f420};
	st.local.v4.f32 	[%rd5+192], {%f420, %f420, %f420, %f420};
	st.local.v4.f32 	[%rd5+208], {%f420, %f420, %f420, %f420};
	st.local.v4.f32 	[%rd5+224], {%f420, %f420, %f420, %f420};
	st.local.v4.f32 	[%rd5+240], {%f420, %f420, %f420, %f420};
	setp.lt.s32 	%p2, %r1, 0;
	@%p2 bra 	$L__BB0_37;
	mul.lo.s32 	%r2, %r53, %r1;
	setp.lt.s32 	%p3, %r53, 1;
	@%p3 bra 	$L__BB0_31;
	and.b32  	%r3, %r53, 15;
	and.b32  	%r4, %r53, 7;
	and.b32  	%r5, %r53, 2147483632;
	and.b32  	%r6, %r53, 3;
	cvt.u64.u32 	%rd6, %r2;
	mov.f32 	%f404, 0fFF800000;
	mov.f32 	%f420, 0f00000000;
	mov.b32 	%r96, 0;
$L__BB0_4:
	mov.f32 	%f2, %f404;
	mov.u32 	%r7, %r96;
	setp.lt.u32 	%p8, %r53, 16;
	mul.lo.s32 	%r8, %r7, %r53;
	mov.f32 	%f412, 0f00000000;
	mov.b32 	%r103, 0;
	@%p8 bra 	$L__BB0_7;
	and.b32  	%r72, %r53, 2147483632;
	neg.s32 	%r97, %r72;
	shl.b64 	%rd30, %rd6, 2;
	add.s64 	%rd31, %rd30, %rd3;
	add.s64 	%rd110, %rd31, 32;
	mul.wide.u32 	%rd32, %r8, 4;
	add.s64 	%rd33, %rd2, %rd32;
	add.s64 	%rd109, %rd33, 32;
	mov.f32 	%f412, 0f00000000;
$L__BB0_6:
	.pragma "nounroll";
	ld.global.f32 	%f109, [%rd110+-32];
	ld.global.f32 	%f110, [%rd109+-32];
	fma.rn.f32 	%f111, %f109, %f110, %f412;
	ld.global.f32 	%f112, [%rd110+-28];
	ld.global.f32 	%f113, [%rd109+-28];
	fma.rn.f32 	%f114, %f112, %f113, %f111;
	ld.global.f32 	%f115, [%rd110+-24];
	ld.global.f32 	%f116, [%rd109+-24];
	fma.rn.f32 	%f117, %f115, %f116, %f114;
	ld.global.f32 	%f118, [%rd110+-20];
	ld.global.f32 	%f119, [%rd109+-20];
	fma.rn.f32 	%f120, %f118, %f119, %f117;
	ld.global.f32 	%f121, [%rd110+-16];
	ld.global.f32 	%f122, [%rd109+-16];
	fma.rn.f32 	%f123, %f121, %f122, %f120;
	ld.global.f32 	%f124, [%rd110+-12];
	ld.global.f32 	%f125, [%rd109+-12];
	fma.rn.f32 	%f126, %f124, %f125, %f123;
	ld.global.f32 	%f127, [%rd110+-8];
	ld.global.f32 	%f128, [%rd109+-8];
	fma.rn.f32 	%f129, %f127, %f128, %f126;
	ld.global.f32 	%f130, [%rd110+-4];
	ld.global.f32 	%f131, [%rd109+-4];
	fma.rn.f32 	%f132, %f130, %f131, %f129;
	ld.global.f32 	%f133, [%rd110];
	ld.global.f32 	%f134, [%rd109];
	fma.rn.f32 	%f135, %f133, %f134, %f132;
	ld.global.f32 	%f136, [%rd110+4];
	ld.global.f32 	%f137, [%rd109+4];
	fma.rn.f32 	%f138, %f136, %f137, %f135;
	ld.global.f32 	%f139, [%rd110+8];
	ld.global.f32 	%f140, [%rd109+8];
	fma.rn.f32 	%f141, %f139, %f140, %f138;
	ld.global.f32 	%f142, [%rd110+12];
	ld.global.f32 	%f143, [%rd109+12];
	fma.rn.f32 	%f144, %f142, %f143, %f141;
	ld.global.f32 	%f145, [%rd110+16];
	ld.global.f32 	%f146, [%rd109+16];
	fma.rn.f32 	%f147, %f145, %f146, %f144;
	ld.global.f32 	%f148, [%rd110+20];
	ld.global.f32 	%f149, [%rd109+20];
	fma.rn.f32 	%f150, %f148, %f149, %f147;
	ld.global.f32 	%f151, [%rd110+24];
	ld.global.f32 	%f152, [%rd109+24];
	fma.rn.f32 	%f153, %f151, %f152, %f150;
	ld.global.f32 	%f154, [%rd110+28];
	ld.global.f32 	%f155, [%rd109+28];
	fma.rn.f32 	%f412, %f154, %f155, %f153;
	add.s32 	%r97, %r97, 16;
	add.s64 	%rd110, %rd110, 64;
	add.s64 	%rd109, %rd109, 64;
	setp.eq.s32 	%p9, %r97, 0;
	mov.u32 	%r103, %r5;
	@%p9 bra 	$L__BB0_7;
	bra.uni 	$L__BB0_6;
$L__BB0_7:
	setp.eq.s32 	%p10, %r3, 0;
	@%p10 bra 	$L__BB0_17;
	add.s32 	%r73, %r3, -1;
	setp.lt.u32 	%p11, %r73, 7;
	@%p11 bra 	$L__BB0_10;
	add.s32 	%r74, %r103, %r2;
	mul.wide.u32 	%rd34, %r74, 4;
	add.s64 	%rd35, %rd3, %rd34;
	ld.global.f32 	%f157, [%rd35];
	add.s32 	%r75, %r103, %r8;
	mul.wide.u32 	%rd36, %r75, 4;
	add.s64 	%rd37, %rd2, %rd36;
	ld.global.f32 	%f158, [%rd37];
	fma.rn.f32 	%f159, %f157, %f158, %f412;
	cvt.u64.u32 	%rd38, %r103;
	add.s64 	%rd39, %rd38, %rd6;
	shl.b64 	%rd40, %rd39, 2;
	add.s64 	%rd41, %rd3, %rd40;
	ld.global.f32 	%f160, [%rd41+4];
	cvt.u64.u32 	%rd42, %r8;
	add.s64 	%rd43, %rd38, %rd42;
	shl.b64 	%rd44, %rd43, 2;
	add.s64 	%rd45, %rd2, %rd44;
	ld.global.f32 	%f161, [%rd45+4];
	fma.rn.f32 	%f162, %f160, %f161, %f159;
	ld.global.f32 	%f163, [%rd41+8];
	ld.global.f32 	%f164, [%rd45+8];
	fma.rn.f32 	%f165, %f163, %f164, %f162;
	ld.global.f32 	%f166, [%rd41+12];
	ld.global.f32 	%f167, [%rd45+12];
	fma.rn.f32 	%f168, %f166, %f167, %f165;
	ld.global.f32 	%f169, [%rd41+16];
	ld.global.f32 	%f170, [%rd45+16];
	fma.rn.f32 	%f171, %f169, %f170, %f168;
	ld.global.f32 	%f172, [%rd41+20];
	ld.global.f32 	%f173, [%rd45+20];
	fma.rn.f32 	%f174, %f172, %f173, %f171;
	ld.global.f32 	%f175, [%rd41+24];
	ld.global.f32 	%f176, [%rd45+24];
	fma.rn.f32 	%f177, %f175, %f176, %f174;
	ld.global.f32 	%f178, [%rd41+28];
	ld.global.f32 	%f179, [%rd45+28];
	fma.rn.f32 	%f412, %f178, %f179, %f177;
	add.s32 	%r103, %r103, 8;
$L__BB0_10:
	setp.eq.s32 	%p12, %r4, 0;
	@%p12 bra 	$L__BB0_17;
	add.s32 	%r76, %r4, -1;
	setp.lt.u32 	%p13, %r76, 3;
	@%p13 bra 	$L__BB0_13;
	add.s32 	%r77, %r103, %r2;
	mul.wide.u32 	%rd46, %r77, 4;
	add.s64 	%rd47, %rd3, %rd46;
	ld.global.f32 	%f181, [%rd47];
	add.s32 	%r78, %r103, %r8;
	mul.wide.u32 	%rd48, %r78, 4;
	add.s64 	%rd49, %rd2, %rd48;
	ld.global.f32 	%f182, [%rd49];
	fma.rn.f32 	%f183, %f181, %f182, %f412;
	cvt.u64.u32 	%rd50, %r103;
	add.s64 	%rd51, %rd50, %rd6;
	shl.b64 	%rd52, %rd51, 2;
	add.s64 	%rd53, %rd3, %rd52;
	ld.global.f32 	%f184, [%rd53+4];
	cvt.u64.u32 	%rd54, %r8;
	add.s64 	%rd55, %rd50, %rd54;
	shl.b64 	%rd56, %rd55, 2;
	add.s64 	%rd57, %rd2, %rd56;
	ld.global.f32 	%f185, [%rd57+4];
	fma.rn.f32 	%f186, %f184, %f185, %f183;
	ld.global.f32 	%f187, [%rd53+8];
	ld.global.f32 	%f188, [%rd57+8];
	fma.rn.f32 	%f189, %f187, %f188, %f186;
	ld.global.f32 	%f190, [%rd53+12];
	ld.global.f32 	%f191, [%rd57+12];
	fma.rn.f32 	%f412, %f190, %f191, %f189;
	add.s32 	%r103, %r103, 4;
$L__BB0_13:
	setp.eq.s32 	%p14, %r6, 0;
	@%p14 bra 	$L__BB0_17;
	setp.eq.s32 	%p15, %r6, 1;
	add.s32 	%r79, %r103, %r2;
	mul.wide.u32 	%rd58, %r79, 4;
	add.s64 	%rd59, %rd3, %rd58;
	ld.global.f32 	%f192, [%rd59];
	add.s32 	%r80, %r103, %r8;
	mul.wide.u32 	%rd60, %r80, 4;
	add.s64 	%rd61, %rd2, %rd60;
	ld.global.f32 	%f193, [%rd61];
	fma.rn.f32 	%f412, %f192, %f193, %f412;
	@%p15 bra 	$L__BB0_17;
	setp.eq.s32 	%p16, %r6, 2;
	cvt.u64.u32 	%rd62, %r103;
	add.s64 	%rd63, %rd62, %rd6;
	shl.b64 	%rd64, %rd63, 2;
	add.s64 	%rd16, %rd3, %rd64;
	ld.global.f32 	%f194, [%rd16+4];
	cvt.u64.u32 	%rd65, %r8;
	add.s64 	%rd66, %rd62, %rd65;
	shl.b64 	%rd67, %rd66, 2;
	add.s64 	%rd17, %rd2, %rd67;
	ld.global.f32 	%f195, [%rd17+4];
	fma.rn.f32 	%f412, %f194, %f195, %f412;
	@%p16 bra 	$L__BB0_17;
	ld.global.f32 	%f196, [%rd16+8];
	ld.global.f32 	%f197, [%rd17+8];
	fma.rn.f32 	%f412, %f196, %f197, %f412;
$L__BB0_17:
	mul.f32 	%f198, %f35, %f412;
	max.f32 	%f404, %f2, %f198;
	sub.f32 	%f199, %f2, %f404;
	fma.rn.f32 	%f200, %f199, 0f3BBB989D, 0f3F000000;
	cvt.sat.f32.f32 	%f201, %f200;
	mov.f32 	%f202, 0f4B400001;
	mov.f32 	%f203, 0f437C0000;
	fma.rm.f32 	%f204, %f201, %f203, %f202;
	add.f32 	%f205, %f204, 0fCB40007F;
	neg.f32 	%f206, %f205;
	fma.rn.f32 	%f207, %f199, 0f3FB8AA3B, %f206;
	fma.rn.f32 	%f208, %f199, 0f32A57060, %f207;
	mov.b32 	%r82, %f204;
	shl.b32 	%r83, %r82, 23;
	mov.b32 	%f209, %r83;
	ex2.approx.ftz.f32 	%f210, %f208;
	mul.f32 	%f18, %f210, %f209;
	sub.f32 	%f211, %f198, %f404;
	fma.rn.f32 	%f212, %f211, 0f3BBB989D, 0f3F000000;
	cvt.sat.f32.f32 	%f213, %f212;
	fma.rm.f32 	%f214, %f213, %f203, %f202;
	add.f32 	%f215, %f214, 0fCB40007F;
	neg.f32 	%f216, %f215;
	fma.rn.f32 	%f217, %f211, 0f3FB8AA3B, %f216;
	fma.rn.f32 	%f218, %f211, 0f32A57060, %f217;
	mov.b32 	%r84, %f214;
	shl.b32 	%r85, %r84, 23;
	mov.b32 	%f219, %r85;
	ex2.approx.ftz.f32 	%f220, %f218;
	mul.f32 	%f19, %f220, %f219;
	fma.rn.f32 	%f420, %f420, %f18, %f19;
	mov.b32 	%r100, 0;
	@%p8 bra 	$L__BB0_20;
	mov.b32 	%r98, 0;
$L__BB0_19:
	.pragma "nounroll";
	mul.wide.u32 	%rd68, %r98, 4;
	add.s64 	%rd69, %rd5, %rd68;
	ld.local.v4.f32 	{%f221, %f222, %f223, %f224}, [%rd69];
	add.s32 	%r87, %r98, %r8;
	mul.wide.u32 	%rd70, %r87, 4;
	add.s64 	%rd71, %rd4, %rd70;
	ld.global.f32 	%f225, [%rd71];
	mul.f32 	%f226, %f19, %f225;
	fma.rn.f32 	%f227, %f18, %f221, %f226;
	ld.global.f32 	%f228, [%rd71+4];
	mul.f32 	%f229, %f19, %f228;
	fma.rn.f32 	%f230, %f18, %f222, %f229;
	ld.global.f32 	%f231, [%rd71+8];
	mul.f32 	%f232, %f19, %f231;
	fma.rn.f32 	%f233, %f18, %f223, %f232;
	ld.global.f32 	%f234, [%rd71+12];
	mul.f32 	%f235, %f19, %f234;
	fma.rn.f32 	%f236, %f18, %f224, %f235;
	st.local.v4.f32 	[%rd69], {%f227, %f230, %f233, %f236};
	ld.local.v4.f32 	{%f237, %f238, %f239, %f240}, [%rd69+16];
	ld.global.f32 	%f241, [%rd71+16];
	mul.f32 	%f242, %f19, %f241;
	fma.rn.f32 	%f243, %f18, %f237, %f242;
	ld.global.f32 	%f244, [%rd71+20];
	mul.f32 	%f245, %f19, %f244;
	fma.rn.f32 	%f246, %f18, %f238, %f245;
	ld.global.f32 	%f247, [%rd71+24];
	mul.f32 	%f248, %f19, %f247;
	fma.rn.f32 	%f249, %f18, %f239, %f248;
	ld.global.f32 	%f250, [%rd71+28];
	mul.f32 	%f251, %f19, %f250;
	fma.rn.f32 	%f252, %f18, %f240, %f251;
	st.local.v4.f32 	[%rd69+16], {%f243, %f246, %f249, %f252};
	ld.local.v4.f32 	{%f253, %f254, %f255, %f256}, [%rd69+32];
	ld.global.f32 	%f257, [%rd71+32];
	mul.f32 	%f258, %f19, %f257;
	fma.rn.f32 	%f259, %f18, %f253, %f258;
	ld.global.f32 	%f260, [%rd71+36];
	mul.f32 	%f261, %f19, %f260;
	fma.rn.f32 	%f262, %f18, %f254, %f261;
	ld.global.f32 	%f263, [%rd71+40];
	mul.f32 	%f264, %f19, %f263;
	fma.rn.f32 	%f265, %f18, %f255, %f264;
	ld.global.f32 	%f266, [%rd71+44];
	mul.f32 	%f267, %f19, %f266;
	fma.rn.f32 	%f268, %f18, %f256, %f267;
	st.local.v4.f32 	[%rd69+32], {%f259, %f262, %f265, %f268};
	ld.local.v4.f32 	{%f269, %f270, %f271, %f272}, [%rd69+48];
	ld.global.f32 	%f273, [%rd71+48];
	mul.f32 	%f274, %f19, %f273;
	fma.rn.f32 	%f275, %f18, %f269, %f274;
	ld.global.f32 	%f276, [%rd71+52];
	mul.f32 	%f277, %f19, %f276;
	fma.rn.f32 	%f278, %f18, %f270, %f277;
	ld.global.f32 	%f279, [%rd71+56];
	mul.f32 	%f280, %f19, %f279;
	fma.rn.f32 	%f281, %f18, %f271, %f280;
	ld.global.f32 	%f282, [%rd71+60];
	mul.f32 	%f283, %f19, %f282;
	fma.rn.f32 	%f284, %f18, %f272, %f283;
	st.local.v4.f32 	[%rd69+48], {%f275, %f278, %f281, %f284};
	add.s32 	%r98, %r98, 16;
	setp.ne.s32 	%p18, %r98, %r5;
	mov.u32 	%r100, %r5;
	@%p18 bra 	$L__BB0_19;
$L__BB0_20:
	@%p10 bra 	$L__BB0_30;
	add.s32 	%r88, %r3, -1;
	setp.lt.u32 	%p20, %r88, 7;
	@%p20 bra 	$L__BB0_23;
	cvt.u64.u32 	%rd72, %r100;
	mul.wide.u32 	%rd73, %r100, 4;
	add.s64 	%rd74, %rd5, %rd73;
	ld.local.f32 	%f285, [%rd74];
	add.s32 	%r89, %r100, %r8;
	mul.wide.u32 	%rd75, %r89, 4;
	add.s64 	%rd76, %rd4, %rd75;
	ld.global.f32 	%f286, [%rd76];
	mul.f32 	%f287, %f19, %f286;
	fma.rn.f32 	%f288, %f18, %f285, %f287;
	st.local.f32 	[%rd74], %f288;
	ld.local.f32 	%f289, [%rd74+4];
	cvt.u64.u32 	%rd77, %r8;
	add.s64 	%rd78, %rd72, %rd77;
	shl.b64 	%rd79, %rd78, 2;
	add.s64 	%rd80, %rd4, %rd79;
	ld.global.f32 	%f290, [%rd80+4];
	mul.f32 	%f291, %f19, %f290;
	fma.rn.f32 	%f292, %f18, %f289, %f291;
	st.local.f32 	[%rd74+4], %f292;
	ld.local.f32 	%f293, [%rd74+8];
	ld.global.f32 	%f294, [%rd80+8];
	mul.f32 	%f295, %f19, %f294;
	fma.rn.f32 	%f296, %f18, %f293, %f295;
	st.local.f32 	[%rd74+8], %f296;
	ld.local.f32 	%f297, [%rd74+12];
	ld.global.f32 	%f298, [%rd80+12];
	mul.f32 	%f299, %f19, %f298;
	fma.rn.f32 	%f300, %f18, %f297, %f299;
	st.local.f32 	[%rd74+12], %f300;
	ld.local.f32 	%f301, [%rd74+16];
	ld.global.f32 	%f302, [%rd80+16];
	mul.f32 	%f303, %f19, %f302;
	fma.rn.f32 	%f304, %f18, %f301, %f303;
	st.local.f32 	[%rd74+16], %f304;
	ld.local.f32 	%f305, [%rd74+20];
	ld.global.f32 	%f306, [%rd80+20];
	mul.f32 	%f307, %f19, %f306;
	fma.rn.f32 	%f308, %f18, %f305, %f307;
	st.local.f32 	[%rd74+20], %f308;
	ld.local.f32 	%f309, [%rd74+24];
	ld.global.f32 	%f310, [%rd80+24];
	mul.f32 	%f311, %f19, %f310;
	fma.rn.f32 	%f312, %f18, %f309, %f311;
	st.local.f32 	[%rd74+24], %f312;
	ld.local.f32 	%f313, [%rd74+28];
	ld.global.f32 	%f314, [%rd80+28];
	mul.f32 	%f315, %f19, %f314;
	fma.rn.f32 	%f316, %f18, %f313, %f315;
	st.local.f32 	[%rd74+28], %f316;
	add.s32 	%r100, %r100, 8;
$L__BB0_23:
	setp.eq.s32 	%p21, %r4, 0;
	@%p21 bra 	$L__BB0_30;
	add.s32 	%r90, %r4, -1;
	setp.lt.u32 	%p22, %r90, 3;
	@%p22 bra 	$L__BB0_26;
	cvt.u64.u32 	%rd81, %r100;
	mul.wide.u32 	%rd82, %r100, 4;
	add.s64 	%rd83, %rd5, %rd82;
	ld.local.f32 	%f317, [%rd83];
	add.s32 	%r91, %r100, %r8;
	mul.wide.u32 	%rd84, %r91, 4;
	add.s64 	%rd85, %rd4, %rd84;
	ld.global.f32 	%f318, [%rd85];
	mul.f32 	%f319, %f19, %f318;
	fma.rn.f32 	%f320, %f18, %f317, %f319;
	st.local.f32 	[%rd83], %f320;
	ld.local.f32 	%f321, [%rd83+4];
	cvt.u64.u32 	%rd86, %r8;
	add.s64 	%rd87, %rd81, %rd86;
	shl.b64 	%rd88, %rd87, 2;
	add.s64 	%rd89, %rd4, %rd88;
	ld.global.f32 	%f322, [%rd89+4];
	mul.f32 	%f323, %f19, %f322;
	fma.rn.f32 	%f324, %f18, %f321, %f323;
	st.local.f32 	[%rd83+4], %f324;
	ld.local.f32 	%f325, [%rd83+8];
	ld.global.f32 	%f326, [%rd89+8];
	mul.f32 	%f327, %f19, %f326;
	fma.rn.f32 	%f328, %f18, %f325, %f327;
	st.local.f32 	[%rd83+8], %f328;
	ld.local.f32 	%f329, [%rd83+12];
	ld.global.f32 	%f330, [%rd89+12];
	mul.f32 	%f331, %f19, %f330;
	fma.rn.f32 	%f332, %f18, %f329, %f331;
	st.local.f32 	[%rd83+12], %f332;
	add.s32 	%r100, %r100, 4;
$L__BB0_26:
	setp.eq.s32 	%p23, %r6, 0;
	@%p23 bra 	$L__BB0_30;
	setp.eq.s32 	%p24, %r6, 1;
	cvt.u64.u32 	%rd13, %r100;
	mul.wide.u32 	%rd90, %r100, 4;
	add.s64 	%rd14, %rd5, %rd90;
	ld.local.f32 	%f333, [%rd14];
	add.s32 	%r92, %r100, %r8;
	mul.wide.u32 	%rd91, %r92, 4;
	add.s64 	%rd92, %rd4, %rd91;
	ld.global.f32 	%f334, [%rd92];
	mul.f32 	%f335, %f19, %f334;
	fma.rn.f32 	%f336, %f18, %f333, %f335;
	st.local.f32 	[%rd14], %f336;
	@%p24 bra 	$L__BB0_30;
	setp.eq.s32 	%p25, %r6, 2;
	ld.local.f32 	%f337, [%rd14+4];
	cvt.u64.u32 	%rd93, %r8;
	add.s64 	%rd94, %rd13, %rd93;
	shl.b64 	%rd95, %rd94, 2;
	add.s64 	%rd15, %rd4, %rd95;
	ld.global.f32 	%f338, [%rd15+4];
	mul.f32 	%f339, %f19, %f338;
	fma.rn.f32 	%f340, %f18, %f337, %f339;
	st.local.f32 	[%rd14+4], %f340;
	@%p25 bra 	$L__BB0_30;
	ld.local.f32 	%f341, [%rd14+8];
	ld.global.f32 	%f342, [%rd15+8];
	mul.f32 	%f343, %f19, %f342;
	fma.rn.f32 	%f344, %f18, %f341, %f343;
	st.local.f32 	[%rd14+8], %f344;
$L__BB0_30:
	add.s32 	%r96, %r7, 1;
	setp.eq.s32 	%p26, %r7, %r1;
	@%p26 bra 	$L__BB0_37;
	bra.uni 	$L__BB0_4;
$L__BB0_31:
	add.s32 	%r25, %r1, 1;
	and.b32  	%r26, %r25, 3;
	setp.lt.u32 	%p4, %r1, 3;
	mov.f32 	%f419, 0fFF800000;
	mov.f32 	%f420, 0f00000000;
	@%p4 bra 	$L__BB0_34;
	and.b32  	%r27, %r25, 2147483644;
	mul.f32 	%f21, %f35, 0f00000000;
	mov.b32 	%r105, 0;
	mov.f32 	%f414, 0fFF800000;
	mov.f32 	%f420, 0f00000000;
$L__BB0_33:
	max.f32 	%f419, %f414, %f21;
	sub.f32 	%f42, %f414, %f419;
	fma.rn.f32 	%f43, %f42, 0f3BBB989D, 0f3F000000;
	cvt.sat.f32.f32 	%f44, %f43;
	mov.f32 	%f45, 0f4B400001;
	mov.f32 	%f46, 0f437C0000;
	fma.rm.f32 	%f47, %f44, %f46, %f45;
	add.f32 	%f48, %f47, 0fCB40007F;
	neg.f32 	%f49, %f48;
	fma.rn.f32 	%f50, %f42, 0f3FB8AA3B, %f49;
	fma.rn.f32 	%f51, %f42, 0f32A57060, %f50;
	mov.b32 	%r59, %f47;
	shl.b32 	%r60, %r59, 23;
	mov.b32 	%f52, %r60;
	ex2.approx.ftz.f32 	%f53, %f51;
	mul.f32 	%f54, %f53, %f52;
	sub.f32 	%f55, %f21, %f419;
	fma.rn.f32 	%f56, %f55, 0f3BBB989D, 0f3F000000;
	cvt.sat.f32.f32 	%f57, %f56;
	fma.rm.f32 	%f58, %f57, %f46, %f45;
	add.f32 	%f59, %f58, 0fCB40007F;
	neg.f32 	%f60, %f59;
	fma.rn.f32 	%f61, %f55, 0f3FB8AA3B, %f60;
	fma.rn.f32 	%f62, %f55, 0f32A57060, %f61;
	mov.b32 	%r61, %f58;
	shl.b32 	%r62, %r61, 23;
	mov.b32 	%f63, %r62;
	ex2.approx.ftz.f32 	%f64, %f62;
	mul.f32 	%f65, %f64, %f63;
	fma.rn.f32 	%f66, %f420, %f54, %f65;
	sub.f32 	%f67, %f419, %f419;
	fma.rn.f32 	%f68, %f67, 0f3BBB989D, 0f3F000000;
	cvt.sat.f32.f32 	%f69, %f68;
	fma.rm.f32 	%f70, %f69, %f46, %f45;
	add.f32 	%f71, %f70, 0fCB40007F;
	neg.f32 	%f72, %f71;
	fma.rn.f32 	%f73, %f67, 0f3FB8AA3B, %f72;
	fma.rn.f32 	%f74, %f67, 0f32A57060, %f73;
	mov.b32 	%r63, %f70;
	shl.b32 	%r64, %r63, 23;
	mov.b32 	%f75, %r64;
	ex2.approx.ftz.f32 	%f76, %f74;
	mul.f32 	%f77, %f76, %f75;
	fma.rn.f32 	%f78, %f66, %f77, %f65;
	fma.rn.f32 	%f79, %f78, %f77, %f65;
	fma.rn.f32 	%f420, %f79, %f77, %f65;
	add.s32 	%r105, %r105, 4;
	setp.ne.s32 	%p5, %r105, %r27;
	mov.f32 	%f414, %f419;
	@%p5 bra 	$L__BB0_33;
$L__BB0_34:
	setp.eq.s32 	%p6, %r26, 0;
	@%p6 bra 	$L__BB0_37;
	mul.f32 	%f29, %f35, 0f00000000;
	mov.b32 	%r106, 0;
$L__BB0_36:
	.pragma "nounroll";
	max.f32 	%f32, %f419, %f29;
	sub.f32 	%f80, %f419, %f32;
	fma.rn.f32 	%f81, %f80, 0f3BBB989D, 0f3F000000;
	cvt.sat.f32.f32 	%f82, %f81;
	mov.f32 	%f83, 0f4B400001;
	mov.f32 	%f84, 0f437C0000;
	fma.rm.f32 	%f85, %f82, %f84, %f83;
	add.f32 	%f86, %f85, 0fCB40007F;
	neg.f32 	%f87, %f86;
	fma.rn.f32 	%f88, %f80, 0f3FB8AA3B, %f87;
	fma.rn.f32 	%f89, %f80, 0f32A57060, %f88;
	mov.b32 	%r66, %f85;
	shl.b32 	%r67, %r66, 23;
	mov.b32 	%f90, %r67;
	ex2.approx.ftz.f32 	%f91, %f89;
	mul.f32 	%f92, %f91, %f90;
	sub.f32 	%f93, %f29, %f32;
	fma.rn.f32 	%f94, %f93, 0f3BBB989D, 0f3F000000;
	cvt.sat.f32.f32 	%f95, %f94;
	fma.rm.f32 	%f96, %f95, %f84, %f83;
	add.f32 	%f97, %f96, 0fCB40007F;
	neg.f32 	%f98, %f97;
	fma.rn.f32 	%f99, %f93, 0f3FB8AA3B, %f98;
	fma.rn.f32 	%f100, %f93, 0f32A57060, %f99;
	mov.b32 	%r68, %f96;
	shl.b32 	%r69, %r68, 23;
	mov.b32 	%f101, %r69;
	ex2.approx.ftz.f32 	%f102, %f100;
	mul.f32 	%f103, %f102, %f101;
	fma.rn.f32 	%f420, %f420, %f92, %f103;
	add.s32 	%r106, %r106, 1;
	setp.ne.s32 	%p7, %r106, %r26;
	mov.f32 	%f419, %f32;
	@%p7 bra 	$L__BB0_36;
$L__BB0_37:
	setp.lt.s32 	%p27, %r53, 1;
	@%p27 bra 	$L__BB0_50;
	mul.lo.s32 	%r32, %r53, %r1;
	and.b32  	%r33, %r53, 15;
	setp.lt.u32 	%p28, %r53, 16;
	mov.b32 	%r110, 0;
	@%p28 bra 	$L__BB0_41;
	add.s64 	%rd111, %rd5, 32;
	and.b32  	%r110, %r53, 2147483632;
	neg.s32 	%r108, %r110;
	add.s64 	%rd19, %rd1, 32;
	mov.u32 	%r107, %r32;
$L__BB0_40:
	.pragma "nounroll";
	mul.wide.s32 	%rd96, %r107, 4;
	add.s64 	%rd97, %rd19, %rd96;
	ld.local.v4.f32 	{%f345, %f346, %f347, %f348}, [%rd111+-32];
	div.rn.f32 	%f349, %f345, %f420;
	st.global.f32 	[%rd97+-32], %f349;
	div.rn.f32 	%f350, %f346, %f420;
	st.global.f32 	[%rd97+-28], %f350;
	div.rn.f32 	%f351, %f347, %f420;
	st.global.f32 	[%rd97+-24], %f351;
	div.rn.f32 	%f352, %f348, %f420;
	st.global.f32 	[%rd97+-20], %f352;
	ld.local.v4.f32 	{%f353, %f354, %f355, %f356}, [%rd111+-16];
	div.rn.f32 	%f357, %f353, %f420;
	st.global.f32 	[%rd97+-16], %f357;
	div.rn.f32 	%f358, %f354, %f420;
	st.global.f32 	[%rd97+-12], %f358;
	div.rn.f32 	%f359, %f355, %f420;
	st.global.f32 	[%rd97+-8], %f359;
	div.rn.f32 	%f360, %f356, %f420;
	st.global.f32 	[%rd97+-4], %f360;
	ld.local.v4.f32 	{%f361, %f362, %f363, %f364}, [%rd111];
	div.rn.f32 	%f365, %f361, %f420;
	st.global.f32 	[%rd97], %f365;
	div.rn.f32 	%f366, %f362, %f420;
	st.global.f32 	[%rd97+4], %f366;
	div.rn.f32 	%f367, %f363, %f420;
	st.global.f32 	[%rd97+8], %f367;
	div.rn.f32 	%f368, %f364, %f420;
	st.global.f32 	[%rd97+12], %f368;
	ld.local.v4.f32 	{%f369, %f370, %f371, %f372}, [%rd111+16];
	div.rn.f32 	%f373, %f369, %f420;
	st.global.f32 	[%rd97+16], %f373;
	div.rn.f32 	%f374, %f370, %f420;
	st.global.f32 	[%rd97+20], %f374;
	div.rn.f32 	%f375, %f371, %f420;
	st.global.f32 	[%rd97+24], %f375;
	div.rn.f32 	%f376, %f372, %f420;
	st.global.f32 	[%rd97+28], %f376;
	add.s32 	%r108, %r108, 16;
	add.s64 	%rd111, %rd111, 64;
	add.s32 	%r107, %r107, 16;
	setp.ne.s32 	%p29, %r108, 0;
	@%p29 bra 	$L__BB0_40;
$L__BB0_41:
	setp.eq.s32 	%p30, %r33, 0;
	@%p30 bra 	$L__BB0_50;
	and.b32  	%r41, %r53, 7;
	setp.lt.u32 	%p31, %r33, 8;
	@%p31 bra 	$L__BB0_44;
	mul.wide.u32 	%rd98, %r110, 4;
	add.s64 	%rd99, %rd5, %rd98;
	ld.local.f32 	%f377, [%rd99];
	div.rn.f32 	%f378, %f377, %f420;
	add.s32 	%r94, %r110, %r32;
	mul.wide.s32 	%rd100, %r94, 4;
	add.s64 	%rd101, %rd1, %rd100;
	st.global.f32 	[%rd101], %f378;
	ld.local.f32 	%f379, [%rd99+4];
	div.rn.f32 	%f380, %f379, %f420;
	st.global.f32 	[%rd101+4], %f380;
	ld.local.f32 	%f381, [%rd99+8];
	div.rn.f32 	%f382, %f381, %f420;
	st.global.f32 	[%rd101+8], %f382;
	ld.local.f32 	%f383, [%rd99+12];
	div.rn.f32 	%f384, %f383, %f420;
	st.global.f32 	[%rd101+12], %f384;
	ld.local.f32 	%f385, [%rd99+16];
	div.rn.f32 	%f386, %f385, %f420;
	st.global.f32 	[%rd101+16], %f386;
	ld.local.f32 	%f387, [%rd99+20];
	div.rn.f32 	%f388, %f387, %f420;
	st.global.f32 	[%rd101+20], %f388;
	ld.local.f32 	%f389, [%rd99+24];
	div.rn.f32 	%f390, %f389, %f420;
	st.global.f32 	[%rd101+24], %f390;
	ld.local.f32 	%f391, [%rd99+28];
	div.rn.f32 	%f392, %f391, %f420;
	st.global.f32 	[%rd101+28], %f392;
	add.s32 	%r110, %r110, 8;
$L__BB0_44:
	setp.eq.s32 	%p32, %r41, 0;
	@%p32 bra 	$L__BB0_50;
	and.b32  	%r44, %r53, 3;
	setp.lt.u32 	%p33, %r41, 4;
	@%p33 bra 	$L__BB0_47;
	mul.wide.u32 	%rd102, %r110, 4;
	add.s64 	%rd103, %rd5, %rd102;
	ld.local.f32 	%f393, [%rd103];
	div.rn.f32 	%f394, %f393, %f420;
	add.s32 	%r95, %r110, %r32;
	mul.wide.s32 	%rd104, %r95, 4;
	add.s64 	%rd105, %rd1, %rd104;
	st.global.f32 	[%rd105], %f394;
	ld.local.f32 	%f395, [%rd103+4];
	div.rn.f32 	%f396, %f395, %f420;
	st.global.f32 	[%rd105+4], %f396;
	ld.local.f32 	%f397, [%rd103+8];
	div.rn.f32 	%f398, %f397, %f420;
	st.global.f32 	[%rd105+8], %f398;
	ld.local.f32 	%f399, [%rd103+12];
	div.rn.f32 	%f400, %f399, %f420;
	st.global.f32 	[%rd105+12], %f400;
	add.s32 	%r110, %r110, 4;
$L__BB0_47:
	setp.eq.s32 	%p34, %r44, 0;
	@%p34 bra 	$L__BB0_50;
	add.s32 	%r113, %r110, %r32;
	mul.wide.u32 	%rd106, %r110, 4;
	add.s64 	%rd112, %rd5, %rd106;
	neg.s32 	%r112, %r44;
$L__BB0_49:
	.pragma "nounroll";
	mul.wide.s32 	%rd107, %r113, 4;
	add.s64 	%rd108, %rd1, %rd107;
	ld.local.f32 	%f401, [%rd112];
	div.rn.f32 	%f402, %f401, %f420;
	st.global.f32 	[%rd108], %f402;
	add.s32 	%r113, %r113, 1;
	add.s64 	%rd112, %rd112, 4;
	add.s32 	%r112, %r112, 1;
	setp.ne.s32 	%p35, %r112, 0;
	@%p35 bra 	$L__BB0_49;
$L__BB0_50:
	ret;

}


// ===== COMPILED SASS (sm_100) =====

	.target	sm_100

	.elftype	@"ET_EXEC"


//--------------------- .note.nv.tkinfo           --------------------------
	.section	.note.nv.tkinfo,"",@"SHT_NOTE"
	.sectionflags	@"SHF_NOTE_NV_TKINFO"
	.tkinfo
        /*0018*/ 	.word	0x00000002
        /*0030*/ 	.string	""
        /*0030*/ 	.string	"ptxas"
        /*0030*/ 	.string	"Cuda compilation tools, release 13.0, V13.0.88"
        /*0030*/ 	.string	"Build cuda_13.0.r13.0/compiler.36424714_0"
        /*0030*/ 	.string	"-arch sm_100 -m 64 "



//--------------------- .note.nv.cuinfo           --------------------------
	.section	.note.nv.cuinfo,"",@"SHT_NOTE"
	.sectionflags	@"SHF_NOTE_NV_CUINFO"
        /*0018*/ 	.short	0x0002
        /*001a*/ 	.short	0x0064
        /*001c*/ 	.short	0x0082
	.zero		2


//--------------------- .nv.info                  --------------------------
	.section	.nv.info,"",@"SHT_CUDA_INFO"
	.align	4


	//----- nvinfo : EIATTR_REGCOUNT
	.align		4
        /*0000*/ 	.byte	0x04, 0x2f
        /*0002*/ 	.short	(.L_1 - .L_0)
	.align		4
.L_0:
        /*0004*/ 	.word	index@(_Z13waller_kernelPKfS0_S0_Pfiif)
        /*0008*/ 	.word	0x00000020


	//----- nvinfo : EIATTR_FRAME_SIZE
	.align		4
.L_1:
        /*000c*/ 	.byte	0x04, 0x11
        /*000e*/ 	.short	(.L_3 - .L_2)
	.align		4
.L_2:
        /*0010*/ 	.word	index@($__internal_0_$__cuda_sm3x_div_rn_noftz_f32_slowpath)
        /*0014*/ 	.word	0x00000100


	//----- nvinfo : EIATTR_FRAME_SIZE
	.align		4
.L_3:
        /*0018*/ 	.byte	0x04, 0x11
        /*001a*/ 	.short	(.L_5 - .L_4)
	.align		4
.L_4:
        /*001c*/ 	.word	index@(_Z13waller_kernelPKfS0_S0_Pfiif)
        /*0020*/ 	.word	0x00000100


	//----- nvinfo : EIATTR_MIN_STACK_SIZE
	.align		4
.L_5:
        /*0024*/ 	.byte	0x04, 0x12
        /*0026*/ 	.short	(.L_7 - .L_6)
	.align		4
.L_6:
        /*0028*/ 	.word	index@(_Z13waller_kernelPKfS0_S0_Pfiif)
        /*002c*/ 	.word	0x00000100
.L_7:


//--------------------- .nv.compat                --------------------------
	.section	.nv.compat,"",@"SHT_CUDA_COMPAT_INFO"
	.align	4
        /*0000*/ 	.byte	0x02, 0x09, 0x00, 0x00, 0x02, 0x02, 0x01, 0x00, 0x02, 0x05, 0x05, 0x00, 0x03, 0x07, 0x01, 0x01
        /*0010*/ 	.byte	0x02, 0x03, 0x00, 0x00, 0x02, 0x06, 0x01, 0x00, 0x04, 0x0b, 0x08, 0x00, 0x01, 0x00, 0x00, 0x00
        /*0020*/ 	.byte	0x00, 0x00, 0x00, 0x00


//--------------------- .nv.info._Z13waller_kernelPKfS0_S0_Pfiif --------------------------
	.section	.nv.info._Z13waller_kernelPKfS0_S0_Pfiif,"",@"SHT_CUDA_INFO"
	.sectionflags	@""
	.align	4


	//----- nvinfo : EIATTR_CUDA_API_VERSION
	.align		4
        /*0000*/ 	.byte	0x04, 0x37
        /*0002*/ 	.short	(.L_9 - .L_8)
.L_8:
        /*0004*/ 	.word	0x00000082


	//----- nvinfo : EIATTR_KPARAM_INFO
	.align		4
.L_9:
        /*0008*/ 	.byte	0x04, 0x17
        /*000a*/ 	.short	(.L_11 - .L_10)
.L_10:
        /*000c*/ 	.word	0x00000000
        /*0010*/ 	.short	0x0006
        /*0012*/ 	.short	0x0028
        /*0014*/ 	.byte	0x00, 0xf0, 0x11, 0x00


	//----- nvinfo : EIATTR_KPARAM_INFO
	.align		4
.L_11:
        /*0018*/ 	.byte	0x04, 0x17
        /*001a*/ 	.short	(.L_13 - .L_12)
.L_12:
        /*001c*/ 	.word	0x00000000
        /*0020*/ 	.short	0x0005
        /*0022*/ 	.short	0x0024
        /*0024*/ 	.byte	0x00, 0xf0, 0x11, 0x00


	//----- nvinfo : EIATTR_KPARAM_INFO
	.align		4
.L_13:
        /*0028*/ 	.byte	0x04, 0x17
        /*002a*/ 	.short	(.L_15 - .L_14)
.L_14:
        /*002c*/ 	.word	0x00000000
        /*0030*/ 	.short	0x0004
        /*0032*/ 	.short	0x0020
        /*0034*/ 	.byte	0x00, 0xf0, 0x11, 0x00


	//----- nvinfo : EIATTR_KPARAM_INFO
	.align		4
.L_15:
        /*0038*/ 	.byte	0x04, 0x17
        /*003a*/ 	.short	(.L_17 - .L_16)
.L_16:
        /*003c*/ 	.word	0x00000000
        /*0040*/ 	.short	0x0003
        /*0042*/ 	.short	0x0018
        /*0044*/ 	.byte	0x00, 0xf5, 0x21, 0x00


	//----- nvinfo : EIATTR_KPARAM_INFO
	.align		4
.L_17:
        /*0048*/ 	.byte	0x04, 0x17
        /*004a*/ 	.short	(.L_19 - .L_18)
.L_18:
        /*004c*/ 	.word	0x00000000
        /*0050*/ 	.short	0x0002
        /*0052*/ 	.short	0x0010
        /*0054*/ 	.byte	0x00, 0xf5, 0x21, 0x00


	//----- nvinfo : EIATTR_KPARAM_INFO
	.align		4
.L_19:
        /*0058*/ 	.byte	0x04, 0x17
        /*005a*/ 	.short	(.L_21 - .L_20)
.L_20:
        /*005c*/ 	.word	0x00000000
        /*0060*/ 	.short	0x0001
        /*0062*/ 	.short	0x0008
        /*0064*/ 	.byte	0x00, 0xf5, 0x21, 0x00


	//----- nvinfo : EIATTR_KPARAM_INFO
	.align		4
.L_21:
        /*0068*/ 	.byte	0x04, 0x17
        /*006a*/ 	.short	(.L_23 - .L_22)
.L_22:
        /*006c*/ 	.word	0x00000000
        /*0070*/ 	.short	0x0000
        /*0072*/ 	.short	0x0000
        /*0074*/ 	.byte	0x00, 0xf5, 0x21, 0x00


	//----- nvinfo : EIATTR_SPARSE_MMA_MASK
	.align		4
.L_23:
        /*0078*/ 	.byte	0x03, 0x50
        /*007a*/ 	.short	0x0000


	//----- nvinfo : EIATTR_MAXREG_COUNT
	.align		4
        /*007c*/ 	.byte	0x03, 0x1b
        /*007e*/ 	.short	0x00ff


	//----- nvinfo : EIATTR_MERCURY_ISA_VERSION
	.align		4
        /*0080*/ 	.byte	0x03, 0x5f
        /*0082*/ 	.short	0x0101


	//----- nvinfo : EIATTR_VRC_CTA_INIT_COUNT
	.align		4
        /*0084*/ 	.byte	0x02, 0x4a
	.zero		1
	.zero		1


	//----- nvinfo : EIATTR_EXIT_INSTR_OFFSETS
	.align		4
        /*0088*/ 	.byte	0x04, 0x1c
        /*008a*/ 	.short	(.L_25 - .L_24)


	//   ....[0]....
.L_24:
        /*008c*/ 	.word	0x00000080


	//   ....[1]....
        /*0090*/ 	.word	0x00002160


	//   ....[2]....
        /*0094*/ 	.word	0x00003180


	//   ....[3]....
        /*0098*/ 	.word	0x00003a20


	//   ....[4]....
        /*009c*/ 	.word	0x00003ec0


	//   ....[5]....
        /*00a0*/ 	.word	0x00004060


	//----- nvinfo : EIATTR_CRS_STACK_SIZE
	.align		4
.L_25:
        /*00a4*/ 	.byte	0x04, 0x1e
        /*00a6*/ 	.short	(.L_27 - .L_26)
.L_26:
        /*00a8*/ 	.word	0x00000000


	//----- nvinfo : EIATTR_CBANK_PARAM_SIZE
	.align		4
.L_27:
        /*00ac*/ 	.byte	0x03, 0x19
        /*00ae*/ 	.short	0x002c


	//----- nvinfo : EIATTR_PARAM_CBANK
	.align		4
        /*00b0*/ 	.byte	0x04, 0x0a
        /*00b2*/ 	.short	(.L_29 - .L_28)
	.align		4
.L_28:
        /*00b4*/ 	.word	index@(.nv.constant0._Z13waller_kernelPKfS0_S0_Pfiif)
        /*00b8*/ 	.short	0x0380
        /*00ba*/ 	.short	0x002c


	//----- nvinfo : EIATTR_SW_WAR
	.align		4
.L_29:
        /*00bc*/ 	.byte	0x04, 0x36
        /*00be*/ 	.short	(.L_31 - .L_30)
.L_30:
        /*00c0*/ 	.word	0x00000008
.L_31:


//--------------------- .nv.callgraph             --------------------------
	.section	.nv.callgraph,"",@"SHT_CUDA_CALLGRAPH"
	.align	4
	.sectionentsize	8
	.align		4
        /*0000*/ 	.word	0x00000000
	.align		4
        /*0004*/ 	.word	0xffffffff
	.align		4
        /*0008*/ 	.word	0x00000000
	.align		4
        /*000c*/ 	.word	0xfffffffe
	.align		4
        /*0010*/ 	.word	0x00000000
	.align		4
        /*0014*/ 	.word	0xfffffffd
	.align		4
        /*0018*/ 	.word	0x00000000
	.align		4
        /*001c*/ 	.word	0xfffffffc


//--------------------- .text._Z13waller_kernelPKfS0_S0_Pfiif --------------------------
	.section	.text._Z13waller_kernelPKfS0_S0_Pfiif,"ax",@progbits
	.align	128
        .global         _Z13waller_kernelPKfS0_S0_Pfiif
        .type           _Z13waller_kernelPKfS0_S0_Pfiif,@function
        .size           _Z13waller_kernelPKfS0_S0_Pfiif,(.L_x_96 - _Z13waller_kernelPKfS0_S0_Pfiif)
        .other          _Z13waller_kernelPKfS0_S0_Pfiif,@"STO_CUDA_ENTRY STV_DEFAULT"
_Z13waller_kernelPKfS0_S0_Pfiif:
.text._Z13waller_kernelPKfS0_S0_Pfiif:
[----:B------:R-:W0:Y:S01]  /*0000*/  LDC R1, c[0x0][0x37c] ;  /* 0x0000df00ff017b82 */ /* 0x000e220000000800 */
[----:B------:R-:W1:Y:S07]  /*0010*/  S2R R0, SR_TID.X ;  /* 0x0000000000007919 */ /* 0x000e6e0000002100 */
[----:B------:R-:W1:Y:S01]  /*0020*/  S2UR UR4, SR_CTAID.X ;  /* 0x00000000000479c3 */ /* 0x000e620000002500 */
[----:B------:R-:W2:Y:S01]  /*0030*/  LDCU UR5, c[0x0][0x3a0] ;  /* 0x00007400ff0577ac */ /* 0x000ea20008000800 */
[----:B0-----:R-:W-:-:S06]  /*0040*/  IADD3 R1, PT, PT, R1, -0x100, RZ ;  /* 0xffffff0001017810 */ /* 0x001fcc0007ffe0ff */
[----:B------:R-:W1:Y:S02]  /*0050*/  LDC R27, c[0x0][0x360] ;  /* 0x0000d800ff1b7b82 */ /* 0x000e640000000800 */
[----:B-1----:R-:W-:-:S05]  /*0060*/  IMAD R27, R27, UR4, R0 ;  /* 0x000000041b1b7c24 */ /* 0x002fca000f8e0200 */
[----:B--2---:R-:W-:-:S13]  /*0070*/  ISETP.GE.AND P0, PT, R27, UR5, PT ;  /* 0x000000051b007c0c */ /* 0x004fda000bf06270 */
[----:B------:R-:W-:Y:S05]  /*0080*/  @P0 EXIT ;  /* 0x000000000000094d */ /* 0x000fea0003800000 */
[----:B------:R0:W-:Y:S01]  /*0090*/  STL.128 [R1], RZ ;  /* 0x000000ff01007387 */ /* 0x0001e20000100c00 */
[----:B------:R-:W-:Y:S01]  /*00a0*/  ISETP.GE.AND P0, PT, R27, RZ, PT ;  /* 0x000000ff1b00720c */ /* 0x000fe20003f06270 */
[----:B------:R-:W1:Y:S01]  /*00b0*/  LDCU.64 UR6, c[0x0][0x358] ;  /* 0x00006b00ff0677ac */ /* 0x000e620008000a00 */
[----:B------:R-:W-:Y:S01]  /*00c0*/  BSSY.RECONVERGENT B0, `(.L_x_0) ;  /* 0x0000207000007945 */ /* 0x000fe20003800200 */
[----:B------:R0:W-:Y:S01]  /*00d0*/  STL.128 [R1+0x10], RZ ;  /* 0x000010ff01007387 */ /* 0x0001e20000100c00 */
[----:B------:R-:W-:Y:S01]  /*00e0*/  HFMA2 R25, -RZ, RZ, 0, 0 ;  /* 0x00000000ff197431 */ /* 0x000fe200000001ff */
[----:B------:R-:W-:Y:S02]  /*00f0*/  MOV R26, R1 ;  /* 0x00000001001a7202 */ /* 0x000fe40000000f00 */
[----:B------:R0:W-:Y:S04]  /*0100*/  STL.128 [R1+0x20], RZ ;  /* 0x000020ff01007387 */ /* 0x0001e80000100c00 */
        /* <DEDUP_REMOVED lines=12> */
[----:B------:R0:W-:Y:S01]  /*01d0*/  STL.128 [R1+0xf0], RZ ;  /* 0x0000f0ff01007387 */ /* 0x0001e20000100c00 */
[----:B-1----:R-:W-:Y:S05]  /*01e0*/  @!P0 BRA `(.L_x_1) ;  /* 0x0000001c00d08947 */ /* 0x002fea0003800000 */
[----:B------:R-:W1:Y:S02]  /*01f0*/  LDC R20, c[0x0][0x3a4] ;  /* 0x0000e900ff147b82 */ /* 0x000e640000000800 */
[----:B-1----:R-:W-:-:S13]  /*0200*/  ISETP.GE.AND P0, PT, R20, 0x1, PT ;  /* 0x000000011400780c */ /* 0x002fda0003f06270 */
[----:B------:R-:W-:Y:S05]  /*0210*/  @!P0 BRA `(.L_x_2) ;  /* 0x0000001800708947 */ /* 0x000fea0003800000 */
[----:B------:R-:W-:Y:S01]  /*0220*/  HFMA2 R25, -RZ, RZ, 0, 0 ;  /* 0x00000000ff197431 */ /* 0x000fe200000001ff */
[----:B------:R-:W-:Y:S01]  /*0230*/  BSSY.RECONVERGENT B1, `(.L_x_3) ;  /* 0x0000199000017945 */ /* 0x000fe20003800200 */
[----:B------:R-:W-:Y:S01]  /*0240*/  IMAD R24, R27, R20, RZ ;  /* 0x000000141b187224 */ /* 0x000fe200078e02ff */
[C---:B------:R-:W-:Y:S02]  /*0250*/  LOP3.LUT R23, R20.reuse, 0xf, RZ, 0xc0, !PT ;  /* 0x0000000f14177812 */ /* 0x040fe400078ec0ff */
[C---:B------:R-:W-:Y:S02]  /*0260*/  LOP3.LUT R21, R20.reuse, 0x7, RZ, 0xc0, !PT ;  /* 0x0000000714157812 */ /* 0x040fe400078ec0ff */
[C---:B------:R-:W-:Y:S02]  /*0270*/  LOP3.LUT R22, R20.reuse, 0x7ffffff0, RZ, 0xc0, !PT ;  /* 0x7ffffff014167812 */ /* 0x040fe400078ec0ff */
[----:B------:R-:W-:Y:S02]  /*0280*/  LOP3.LUT R20, R20, 0x3, RZ, 0xc0, !PT ;  /* 0x0000000314147812 */ /* 0x000fe400078ec0ff */
[----:B------:R-:W-:-:S02]  /*0290*/  MOV R7, 0xff800000 ;  /* 0xff80000000077802 */ /* 0x000fc40000000f00 */
[----:B------:R-:W-:-:S07]  /*02a0*/  MOV R6, RZ ;  /* 0x000000ff00067202 */ /* 0x000fce0000000f00 */
.L_x_16:
[----:B-12---:R-:W1:Y:S01]  /*02b0*/  LDC R5, c[0x0][0x3a4] ;  /* 0x0000e900ff057b82 */ /* 0x006e620000000800 */
[----:B------:R-:W-:Y:S02]  /*02c0*/  CS2R R12, SRZ ;  /* 0x00000000000c7805 */ /* 0x000fe4000001ff00 */
[----:B-1----:R-:W-:Y:S01]  /*02d0*/  ISETP.GE.U32.AND P0, PT, R5, 0x10, PT ;  /* 0x000000100500780c */ /* 0x002fe20003f06070 */
[----:B------:R-:W-:-:S12]  /*02e0*/  IMAD R0, R6, R5, RZ ;  /* 0x0000000506007224 */ /* 0x000fd800078e02ff */
[----:B---34-:R-:W-:Y:S05]  /*02f0*/  @!P0 BRA `(.L_x_4) ;  /* 0x0000000400208947 */ /* 0x018fea0003800000 */
[----:B------:R-:W1:Y:S01]  /*0300*/  LDC.64 R2, c[0x0][0x388] ;  /* 0x0000e200ff027b82 */ /* 0x000e620000000a00 */
[----:B------:R-:W2:Y:S01]  /*0310*/  LDCU.64 UR4, c[0x0][0x380] ;  /* 0x00007000ff0477ac */ /* 0x000ea20008000a00 */
[----:B------:R-:W-:Y:S01]  /*0320*/  LOP3.LUT R22, R5, 0x7ffffff0, RZ, 0xc0, !PT ;  /* 0x7ffffff005167812 */ /* 0x000fe200078ec0ff */
[----:B------:R-:W-:-:S03]  /*0330*/  HFMA2 R12, -RZ, RZ, 0, 0 ;  /* 0x00000000ff0c7431 */ /* 0x000fc600000001ff */
[----:B------:R-:W-:Y:S02]  /*0340*/  IADD3 R8, PT, PT, -R22, RZ, RZ ;  /* 0x000000ff16087210 */ /* 0x000fe40007ffe1ff */
[----:B--2---:R-:W-:-:S04]  /*0350*/  LEA R10, P1, R24, UR4, 0x2 ;  /* 0x00000004180a7c11 */ /* 0x004fc8000f8210ff */
[----:B------:R-:W-:Y:S01]  /*0360*/  IADD3 R10, P2, PT, R10, 0x20, RZ ;  /* 0x000000200a0a7810 */ /* 0x000fe20007f5e0ff */
[----:B-1----:R-:W-:Y:S01]  /*0370*/  IMAD.WIDE.U32 R2, R0, 0x4, R2 ;  /* 0x0000000400027825 */ /* 0x002fe200078e0002 */
[----:B------:R-:W-:Y:S02]  /*0380*/  LEA.HI.X R11, R24, UR5, RZ, 0x2, P1 ;  /* 0x00000005180b7c11 */ /* 0x000fe400088f14ff */
[----:B------:R-:W-:Y:S02]  /*0390*/  IADD3 R9, P3, PT, R2, 0x20, RZ ;  /* 0x0000002002097810 */ /* 0x000fe40007f7e0ff */
[----:B------:R-:W-:Y:S02]  /*03a0*/  IADD3.X R11, PT, PT, RZ, R11, RZ, P2, !PT ;  /* 0x0000000bff0b7210 */ /* 0x000fe400017fe4ff */
[----:B------:R-:W-:-:S09]  /*03b0*/  IADD3.X R14, PT, PT, RZ, R3, RZ, P3, !PT ;  /* 0x00000003ff0e7210 */ /* 0x000fd20001ffe4ff */
.L_x_5:
[----:B------:R-:W-:Y:S02]  /*03c0*/  MOV R2, R10 ;  /* 0x0000000a00027202 */ /* 0x000fe40000000f00 */
[----:B------:R-:W-:Y:S02]  /*03d0*/  MOV R3, R11 ;  /* 0x0000000b00037202 */ /* 0x000fe40000000f00 */
[----:B------:R-:W-:Y:S02]  /*03e0*/  MOV R4, R9 ;  /* 0x0000000900047202 */ /* 0x000fe40000000f00 */
[----:B------:R-:W-:Y:S01]  /*03f0*/  MOV R5, R14 ;  /* 0x0000000e00057202 */ /* 0x000fe20000000f00 */
[----:B------:R-:W2:Y:S04]  /*0400*/  LDG.E R11, desc[UR6][R2.64+-0x20] ;  /* 0xffffe006020b7981 */ /* 0x000ea8000c1e1900 */
[----:B------:R-:W2:Y:S04]  /*0410*/  LDG.E R15, desc[UR6][R4.64+-0x20] ;  /* 0xffffe006040f7981 */ /* 0x000ea8000c1e1900 */
[----:B------:R-:W3:Y:S04]  /*0420*/  LDG.E R16, desc[UR6][R2.64+-0x1c] ;  /* 0xffffe40602107981 */ /* 0x000ee8000c1e1900 */
[----:B------:R-:W3:Y:S04]  /*0430*/  LDG.E R19, desc[UR6][R4.64+-0x1c] ;  /* 0xffffe40604137981 */ /* 0x000ee8000c1e1900 */
[----:B------:R-:W4:Y:S04]  /*0440*/  LDG.E R13, desc[UR6][R2.64+-0x18] ;  /* 0xffffe806020d7981 */ /* 0x000f28000c1e1900 */
[----:B------:R-:W4:Y:S04]  /*0450*/  LDG.E R14, desc[UR6][R4.64+-0x18] ;  /* 0xffffe806040e7981 */ /* 0x000f28000c1e1900 */
[----:B------:R-:W5:Y:S04]  /*0460*/  LDG.E R9, desc[UR6][R2.64+-0x14] ;  /* 0xffffec0602097981 */ /* 0x000f68000c1e1900 */
[----:B------:R-:W5:Y:S04]  /*0470*/  LDG.E R10, desc[UR6][R4.64+-0x14] ;  /* 0xffffec06040a7981 */ /* 0x000f68000c1e1900 */
[----:B------:R-:W5:Y:S04]  /*0480*/  LDG.E R17, desc[UR6][R2.64+-0x10] ;  /* 0xfffff00602117981 */ /* 0x000f68000c1e1900 */
[----:B------:R-:W5:Y:S01]  /*0490*/  LDG.E R18, desc[UR6][R4.64+-0x10] ;  /* 0xfffff00604127981 */ /* 0x000f62000c1e1900 */
[----:B--2---:R-:W-:-:S03]  /*04a0*/  FFMA R11, R11, R15, R12 ;  /* 0x0000000f0b0b7223 */ /* 0x004fc6000000000c */
[----:B------:R-:W2:Y:S04]  /*04b0*/  LDG.E R12, desc[UR6][R4.64+-0xc] ;  /* 0xfffff406040c7981 */ /* 0x000ea8000c1e1900 */
[----:B------:R-:W2:Y:S01]  /*04c0*/  LDG.E R15, desc[UR6][R2.64+-0x4] ;  /* 0xfffffc06020f7981 */ /* 0x000ea2000c1e1900 */
[----:B---3--:R-:W-:-:S03]  /*04d0*/  FFMA R16, R16, R19, R11 ;  /* 0x0000001310107223 */ /* 0x008fc6000000000b */
[----:B------:R-:W2:Y:S01]  /*04e0*/  LDG.E R11, desc[UR6][R2.64+-0xc] ;  /* 0xfffff406020b7981 */ /* 0x000ea2000c1e1900 */
[----:B----4-:R-:W-:-:S03]  /*04f0*/  FFMA R16, R13, R14, R16 ;  /* 0x0000000e0d107223 */ /* 0x010fc60000000010 */
[----:B------:R-:W3:Y:S04]  /*0500*/  LDG.E R13, desc[UR6][R2.64+-0x8] ;  /* 0xfffff806020d7981 */ /* 0x000ee8000c1e1900 */
[----:B------:R-:W3:Y:S01]  /*0510*/  LDG.E R14, desc[UR6][R4.64+-0x8] ;  /* 0xfffff806040e7981 */ /* 0x000ee2000c1e1900 */
[----:B-----5:R-:W-:-:S03]  /*0520*/  FFMA R10, R9, R10, R16 ;  /* 0x0000000a090a7223 */ /* 0x020fc60000000010 */
[----:B------:R-:W4:Y:S04]  /*0530*/  LDG.E R16, desc[UR6][R4.64+-0x4] ;  /* 0xfffffc0604107981 */ /* 0x000f28000c1e1900 */
[----:B------:R-:W5:Y:S01]  /*0540*/  LDG.E R9, desc[UR6][R2.64] ;  /* 0x0000000602097981 */ /* 0x000f62000c1e1900 */
[----:B------:R-:W-:-:S03]  /*0550*/  FFMA R18, R17, R18, R10 ;  /* 0x0000001211127223 */ /* 0x000fc6000000000a */
[----:B------:R-:W5:Y:S01]  /*0560*/  LDG.E R10, desc[UR6][R4.64] ;  /* 0x00000006040a7981 */ /* 0x000f62000c1e1900 */
[----:B--2---:R-:W-:-:S03]  /*0570*/  FFMA R18, R11, R12, R18 ;  /* 0x0000000c0b127223 */ /* 0x004fc60000000012 */
[----:B------:R-:W2:Y:S04]  /*0580*/  LDG.E R11, desc[UR6][R2.64+0x4] ;  /* 0x00000406020b7981 */ /* 0x000ea8000c1e1900 */
[----:B------:R-:W2:Y:S01]  /*0590*/  LDG.E R12, desc[UR6][R4.64+0x4] ;  /* 0x00000406040c7981 */ /* 0x000ea2000c1e1900 */
[----:B---3--:R-:W-:-:S03]  /*05a0*/  FFMA R18, R13, R14, R18 ;  /* 0x0000000e0d127223 */ /* 0x008fc60000000012 */
[----:B------:R-:W3:Y:S04]  /*05b0*/  LDG.E R13, desc[UR6][R2.64+0x8] ;  /* 0x00000806020d7981 */ /* 0x000ee8000c1e1900 */
[----:B------:R-:W3:Y:S01]  /*05c0*/  LDG.E R14, desc[UR6][R4.64+0x8] ;  /* 0x00000806040e7981 */ /* 0x000ee2000c1e1900 */
[----:B----4-:R-:W-:-:S03]  /*05d0*/  FFMA R18, R15, R16, R18 ;  /* 0x000000100f127223 */ /* 0x010fc60000000012 */
[----:B------:R-:W4:Y:S04]  /*05e0*/  LDG.E R15, desc[UR6][R2.64+0xc] ;  /* 0x00000c06020f7981 */ /* 0x000f28000c1e1900 */
[----:B------:R-:W4:Y:S01]  /*05f0*/  LDG.E R16, desc[UR6][R4.64+0xc] ;  /* 0x00000c0604107981 */ /* 0x000f22000c1e1900 */
[----:B-----5:R-:W-:-:S03]  /*0600*/  FFMA R18, R9, R10, R18 ;  /* 0x0000000a09127223 */ /* 0x020fc60000000012 */
[----:B------:R-:W5:Y:S04]  /*0610*/  LDG.E R9, desc[UR6][R2.64+0x10] ;  /* 0x0000100602097981 */ /* 0x000f68000c1e1900 */
        /* <DEDUP_REMOVED lines=10> */
[----:B------:R-:W-:Y:S01]  /*06c0*/  IADD3 R8, PT, PT, R8, 0x10, RZ ;  /* 0x0000001008087810 */ /* 0x000fe20007ffe0ff */
[----:B-----5:R-:W-:-:S03]  /*06d0*/  FFMA R10, R9, R10, R18 ;  /* 0x0000000a090a7223 */ /* 0x020fc60000000012 */
[----:B------:R-:W-:Y:S02]  /*06e0*/  ISETP.NE.AND P1, PT, R8, RZ, PT ;  /* 0x000000ff0800720c */ /* 0x000fe40003f25270 */
[----:B------:R-:W-:Y:S01]  /*06f0*/  IADD3 R9, P3, PT, R4, 0x40, RZ ;  /* 0x0000004004097810 */ /* 0x000fe20007f7e0ff */
[----:B--2---:R-:W-:Y:S01]  /*0700*/  FFMA R12, R11, R12, R10 ;  /* 0x0000000c0b0c7223 */ /* 0x004fe2000000000a */
[----:B------:R-:W-:-:S04]  /*0710*/  IADD3 R10, P2, PT, R2, 0x40, RZ ;  /* 0x00000040020a7810 */ /* 0x000fc80007f5e0ff */
[----:B------:R-:W-:Y:S01]  /*0720*/  IADD3.X R11, PT, PT, RZ, R3, RZ, P2, !PT ;  /* 0x00000003ff0b7210 */ /* 0x000fe200017fe4ff */
[----:B---3--:R-:W-:Y:S01]  /*0730*/  FFMA R12, R13, R14, R12 ;  /* 0x0000000e0d0c7223 */ /* 0x008fe2000000000c */
[----:B------:R-:W-:-:S03]  /*0740*/  IADD3.X R14, PT, PT, RZ, R5, RZ, P3, !PT ;  /* 0x00000005ff0e7210 */ /* 0x000fc60001ffe4ff */
[----:B----4-:R-:W-:Y:S01]  /*0750*/  FFMA R12, R15, R16, R12 ;  /* 0x000000100f0c7223 */ /* 0x010fe2000000000c */
[----:B------:R-:W-:Y:S06]  /*0760*/  @P1 BRA `(.L_x_5) ;  /* 0xfffffffc00141947 */ /* 0x000fec000383ffff */
[----:B------:R-:W-:-:S07]  /*0770*/  MOV R13, R22 ;  /* 0x00000016000d7202 */ /* 0x000fce0000000f00 */
.L_x_4:
[----:B------:R-:W-:-:S13]  /*0780*/  ISETP.NE.AND P1, PT, R23, RZ, PT ;  /* 0x000000ff1700720c */ /* 0x000fda0003f25270 */
[----:B------:R-:W-:Y:S05]  /*0790*/  @!P1 BRA `(.L_x_6) ;  /* 0x0000000400a49947 */ /* 0x000fea0003800000 */
[----:B------:R-:W-:Y:S02]  /*07a0*/  IADD3 R2, PT, PT, R23, -0x1, RZ ;  /* 0xffffffff17027810 */ /* 0x000fe40007ffe0ff */
[----:B------:R-:W-:Y:S02]  /*07b0*/  ISETP.NE.AND P2, PT, R21, RZ, PT ;  /* 0x000000ff1500720c */ /* 0x000fe40003f45270 */
[----:B------:R-:W-:-:S13]  /*07c0*/  ISETP.GE.U32.AND P3, PT, R2, 0x7, PT ;  /* 0x000000070200780c */ /* 0x000fda0003f66070 */
[----:B------:R-:W-:Y:S05]  /*07d0*/  @!P3 BRA `(.L_x_7) ;  /* 0x0000000000a0b947 */ /* 0x000fea0003800000 */
[----:B------:R-:W1:Y:S01]  /*07e0*/  LDC.64 R2, c[0x0][0x380] ;  /* 0x0000e000ff027b82 */ /* 0x000e620000000a00 */
[----:B------:R-:W2:Y:S01]  /*07f0*/  LDCU.128 UR8, c[0x0][0x380] ;  /* 0x00007000ff0877ac */ /* 0x000ea20008000c00 */
[-C--:B------:R-:W-:Y:S02]  /*0800*/  IADD3 R11, PT, PT, R24, R13.reuse, RZ ;  /* 0x0000000d180b7210 */ /* 0x080fe40007ffe0ff */
[-C--:B------:R-:W-:Y:S02]  /*0810*/  IADD3 R17, PT, PT, R0, R13.reuse, RZ ;  /* 0x0000000d00117210 */ /* 0x080fe40007ffe0ff */
[-C--:B------:R-:W-:Y:S02]  /*0820*/  IADD3 R9, P3, PT, R24, R13.reuse, RZ ;  /* 0x0000000d18097210 */ /* 0x080fe40007f7e0ff */
[----:B------:R-:W3:Y:S01]  /*0830*/  LDC.64 R4, c[0x0][0x388] ;  /* 0x0000e200ff047b82 */ /* 0x000ee20000000a00 */
[----:B------:R-:W-:Y:S02]  /*0840*/  IADD3 R14, P5, PT, R0, R13, RZ ;  /* 0x0000000d000e7210 */ /* 0x000fe40007fbe0ff */
[----:B------:R-:W-:-:S02]  /*0850*/  IADD3.X R16, PT, PT, RZ, RZ, RZ, P3, !PT ;  /* 0x000000ffff107210 */ /* 0x000fc40001ffe4ff */
[----:B------:R-:W-:Y:S02]  /*0860*/  IADD3.X R15, PT, PT, RZ, RZ, RZ, P5, !PT ;  /* 0x000000ffff0f7210 */ /* 0x000fe40002ffe4ff */
[----:B--2---:R-:W-:Y:S02]  /*0870*/  LEA R10, P4, R9, UR8, 0x2 ;  /* 0x00000008090a7c11 */ /* 0x004fe4000f8810ff */
[C---:B------:R-:W-:Y:S01]  /*0880*/  LEA R8, P6, R14.reuse, UR10, 0x2 ;  /* 0x0000000a0e087c11 */ /* 0x040fe2000f8c10ff */
[----:B-1----:R-:W-:Y:S01]  /*0890*/  IMAD.WIDE.U32 R2, R11, 0x4, R2 ;  /* 0x000000040b027825 */ /* 0x002fe200078e0002 */
[----:B------:R-:W-:Y:S02]  /*08a0*/  LEA.HI.X R11, R9, UR9, R16, 0x2, P4 ;  /* 0x00000009090b7c11 */ /* 0x000fe4000a0f1410 */
[----:B------:R-:W-:-:S03]  /*08b0*/  LEA.HI.X R9, R14, UR11, R15, 0x2, P6 ;  /* 0x0000000b0e097c11 */ /* 0x000fc6000b0f140f */
[----:B------:R-:W2:Y:S01]  /*08c0*/  LDG.E R3, desc[UR6][R2.64] ;  /* 0x0000000602037981 */ /* 0x000ea2000c1e1900 */
[----:B---3--:R-:W-:-:S03]  /*08d0*/  IMAD.WIDE.U32 R4, R17, 0x4, R4 ;  /* 0x0000000411047825 */ /* 0x008fc600078e0004 */
[----:B------:R-:W3:Y:S04]  /*08e0*/  LDG.E R19, desc[UR6][R10.64+0x4] ;  /* 0x000004060a137981 */ /* 0x000ee8000c1e1900 */
[----:B------:R-:W2:Y:S04]  /*08f0*/  LDG.E R4, desc[UR6][R4.64] ;  /* 0x0000000604047981 */ /* 0x000ea8000c1e1900 */
        /* <DEDUP_REMOVED lines=8> */
[----:B------:R-:W5:Y:S01]  /*0980*/  LDG.E R12, desc[UR6][R10.64+0xc] ;  /* 0x00000c060a0c7981 */ /* 0x000f62000c1e1900 */
[----:B---3--:R-:W-:-:S03]  /*0990*/  FFMA R28, R19, R18, R16 ;  /* 0x00000012131c7223 */ /* 0x008fc60000000010 */
[----:B------:R-:W2:Y:S04]  /*09a0*/  LDG.E R16, desc[UR6][R10.64+0x10] ;  /* 0x000010060a107981 */ /* 0x000ea8000c1e1900 */
[----:B------:R-:W2:Y:S04]  /*09b0*/  LDG.E R19, desc[UR6][R8.64+0x10] ;  /* 0x0000100608137981 */ /* 0x000ea8000c1e1900 */
[----:B------:R-:W3:Y:S04]  /*09c0*/  LDG.E R3, desc[UR6][R10.64+0x14] ;  /* 0x000014060a037981 */ /* 0x000ee8000c1e1900 */
[----:B------:R-:W3:Y:S04]  /*09d0*/  LDG.E R18, desc[UR6][R8.64+0x14] ;  /* 0x0000140608127981 */ /* 0x000ee8000c1e1900 */
[----:B------:R-:W3:Y:S01]  /*09e0*/  LDG.E R4, desc[UR6][R10.64+0x1c] ;  /* 0x00001c060a047981 */ /* 0x000ee2000c1e1900 */
[----:B----4-:R-:W-:Y:S01]  /*09f0*/  FFMA R15, R14, R15, R28 ;  /* 0x0000000f0e0f7223 */ /* 0x010fe2000000001c */
[----:B------:R-:W-:-:S03]  /*0a00*/  IADD3 R13, PT, PT, R13, 0x8, RZ ;  /* 0x000000080d0d7810 */ /* 0x000fc60007ffe0ff */
[----:B-----5:R-:W-:-:S04]  /*0a10*/  FFMA R15, R12, R17, R15 ;  /* 0x000000110c0f7223 */ /* 0x020fc8000000000f */
[----:B--2---:R-:W-:-:S04]  /*0a20*/  FFMA R16, R16, R19, R15 ;  /* 0x0000001310107223 */ /* 0x004fc8000000000f */
[----:B---3--:R-:W-:-:S04]  /*0a30*/  FFMA R3, R3, R18, R16 ;  /* 0x0000001203037223 */ /* 0x008fc80000000010 */
[----:B------:R-:W-:-:S04]  /*0a40*/  FFMA R3, R2, R5, R3 ;  /* 0x0000000502037223 */ /* 0x000fc80000000003 */
[----:B------:R-:W-:-:S07]  /*0a50*/  FFMA R12, R4, R29, R3 ;  /* 0x0000001d040c7223 */ /* 0x000fce0000000003 */
.L_x_7:
        /* <DEDUP_REMOVED lines=27> */
[----:B------:R-:W5:Y:S01]  /*0c10*/  LDG.E R18, desc[UR6][R2.64+0xc] ;  /* 0x00000c0602127981 */ /* 0x000f62000c1e1900 */
[----:B------:R-:W-:Y:S01]  /*0c20*/  IADD3 R13, PT, PT, R13, 0x4, RZ ;  /* 0x000000040d0d7810 */ /* 0x000fe20007ffe0ff */
[----:B--2---:R-:W-:-:S04]  /*0c30*/  FFMA R12, R11, R8, R12 ;  /* 0x000000080b0c7223 */ /* 0x004fc8000000000c */
[----:B---3--:R-:W-:-:S04]  /*0c40*/  FFMA R12, R15, R14, R12 ;  /* 0x0000000e0f0c7223 */ /* 0x008fc8000000000c */
[----:B----4-:R-:W-:-:S04]  /*0c50*/  FFMA R12, R17, R16, R12 ;  /* 0x00000010110c7223 */ /* 0x010fc8000000000c */
[----:B-----5:R-:W-:-:S07]  /*0c60*/  FFMA R12, R19, R18, R12 ;  /* 0x00000012130c7223 */ /* 0x020fce000000000c */
.L_x_8:
[----:B------:R-:W-:Y:S05]  /*0c70*/  @!P2 BRA `(.L_x_6) ;  /* 0x00000000006ca947 */ /* 0x000fea0003800000 */
[----:B------:R-:W1:Y:S01]  /*0c80*/  LDC.64 R4, c[0x0][0x380] ;  /* 0x0000e000ff047b82 */ /* 0x000e620000000a00 */
[-C--:B------:R-:W-:Y:S02]  /*0c90*/  IADD3 R9, PT, PT, R24, R13.reuse, RZ ;  /* 0x0000000d18097210 */ /* 0x080fe40007ffe0ff */
[----:B------:R-:W-:-:S05]  /*0ca0*/  IADD3 R11, PT, PT, R0, R13, RZ ;  /* 0x0000000d000b7210 */ /* 0x000fca0007ffe0ff */
[----:B------:R-:W2:Y:S01]  /*0cb0*/  LDC.64 R2, c[0x0][0x388] ;  /* 0x0000e200ff027b82 */ /* 0x000ea20000000a00 */
[----:B-1----:R-:W-:-:S06]  /*0cc0*/  IMAD.WIDE.U32 R4, R9, 0x4, R4 ;  /* 0x0000000409047825 */ /* 0x002fcc00078e0004 */
[----:B------:R-:W3:Y:S01]  /*0cd0*/  LDG.E R5, desc[UR6][R4.64] ;  /* 0x0000000604057981 */ /* 0x000ee2000c1e1900 */
[----:B--2---:R-:W-:-:S06]  /*0ce0*/  IMAD.WIDE.U32 R2, R11, 0x4, R2 ;  /* 0x000000040b027825 */ /* 0x004fcc00078e0002 */
[----:B------:R-:W3:Y:S01]  /*0cf0*/  LDG.E R2, desc[UR6][R2.64] ;  /* 0x0000000602027981 */ /* 0x000ee2000c1e1900 */
[----:B------:R-:W-:Y:S01]  /*0d00*/  ISETP.NE.AND P2, PT, R20, 0x1, PT ;  /* 0x000000011400780c */ /* 0x000fe20003f45270 */
[----:B---3--:R-:W-:-:S12]  /*0d10*/  FFMA R12, R5, R2, R12 ;  /* 0x00000002050c7223 */ /* 0x008fd8000000000c */
[----:B------:R-:W-:Y:S05]  /*0d20*/  @!P2 BRA `(.L_x_6) ;  /* 0x000000000040a947 */ /* 0x000fea0003800000 */
[----:B------:R-:W1:Y:S01]  /*0d30*/  LDCU.128 UR8, c[0x0][0x380] ;  /* 0x00007000ff0877ac */ /* 0x000e620008000c00 */
[-C--:B------:R-:W-:Y:S02]  /*0d40*/  IADD3 R5, P2, PT, R24, R13.reuse, RZ ;  /* 0x0000000d18057210 */ /* 0x080fe40007f5e0ff */
[----:B------:R-:W-:Y:S02]  /*0d50*/  IADD3 R3, P4, PT, R0, R13, RZ ;  /* 0x0000000d00037210 */ /* 0x000fe40007f9e0ff */
[----:B------:R-:W-:Y:S02]  /*0d60*/  IADD3.X R10, PT, PT, RZ, RZ, RZ, P2, !PT ;  /* 0x000000ffff0a7210 */ /* 0x000fe400017fe4ff */
[----:B------:R-:W-:Y:S02]  /*0d70*/  IADD3.X R8, PT, PT, RZ, RZ, RZ, P4, !PT ;  /* 0x000000ffff087210 */ /* 0x000fe400027fe4ff */
[----:B------:R-:W-:Y:S02]  /*0d80*/  ISETP.NE.AND P2, PT, R20, 0x2, PT ;  /* 0x000000021400780c */ /* 0x000fe40003f45270 */
[----:B-1----:R-:W-:-:S02]  /*0d90*/  LEA R4, P3, R5, UR8, 0x2 ;  /* 0x0000000805047c11 */ /* 0x002fc4000f8610ff */
[----:B------:R-:W-:Y:S02]  /*0da0*/  LEA R2, P5, R3, UR10, 0x2 ;  /* 0x0000000a03027c11 */ /* 0x000fe4000f8a10ff */
[----:B------:R-:W-:Y:S02]  /*0db0*/  LEA.HI.X R5, R5, UR9, R10, 0x2, P3 ;  /* 0x0000000905057c11 */ /* 0x000fe400098f140a */
[----:B------:R-:W-:-:S03]  /*0dc0*/  LEA.HI.X R3, R3, UR11, R8, 0x2, P5 ;  /* 0x0000000b03037c11 */ /* 0x000fc6000a8f1408 */
[----:B------:R-:W2:Y:S04]  /*0dd0*/  LDG.E R9, desc[UR6][R4.64+0x4] ;  /* 0x0000040604097981 */ /* 0x000ea8000c1e1900 */
[----:B------:R-:W2:Y:S04]  /*0de0*/  LDG.E R8, desc[UR6][R2.64+0x4] ;  /* 0x0000040602087981 */ /* 0x000ea8000c1e1900 */
[----:B------:R-:W3:Y:S04]  /*0df0*/  @P2 LDG.E R11, desc[UR6][R4.64+0x8] ;  /* 0x00000806040b2981 */ /* 0x000ee8000c1e1900 */
[----:B------:R-:W3:Y:S01]  /*0e00*/  @P2 LDG.E R10, desc[UR6][R2.64+0x8] ;  /* 0x00000806020a2981 */ /* 0x000ee2000c1e1900 */
[----:B--2---:R-:W-:-:S04]  /*0e10*/  FFMA R12, R9, R8, R12 ;  /* 0x00000008090c7223 */ /* 0x004fc8000000000c */
[----:B---3--:R-:W-:-:S07]  /*0e20*/  @P2 FFMA R12, R11, R10, R12 ;  /* 0x0000000a0b0c2223 */ /* 0x008fce000000000c */
.L_x_6:
[----:B------:R-:W1:Y:S01]  /*0e30*/  LDCU UR4, c[0x0][0x3a8] ;  /* 0x00007500ff0477ac */ /* 0x000e620008000800 */
[----:B------:R-:W-:Y:S01]  /*0e40*/  HFMA2 R5, -RZ, RZ, 0.96630859375, -0.0022525787353515625 ;  /* 0x3bbb989dff057431 */ /* 0x000fe200000001ff */
[----:B------:R-:W-:Y:S01]  /*0e50*/  MOV R8, 0x437c0000 ;  /* 0x437c000000087802 */ /* 0x000fe20000000f00 */
[----:B------:R-:W-:Y:S02]  /*0e60*/  HFMA2 R11, -RZ, RZ, 0, 0 ;  /* 0x00000000ff0b7431 */ /* 0x000fe400000001ff */
[----:B-1----:R-:W-:-:S05]  /*0e70*/  FMUL R12, R12, UR4 ;  /* 0x000000040c0c7c20 */ /* 0x002fca0008400000 */
[----:B------:R-:W-:-:S05]  /*0e80*/  FMNMX R4, R12, R7, !PT ;  /* 0x000000070c047209 */ /* 0x000fca0007800000 */
[----:B------:R-:W-:Y:S01]  /*0e90*/  FADD R12, R12, -R4 ;  /* 0x800000040c0c7221 */ /* 0x000fe20000000000 */
[----:B------:R-:W-:-:S03]  /*0ea0*/  FADD R2, -R4, R7 ;  /* 0x0000000704027221 */ /* 0x000fc60000000100 */
[----:B------:R-:W-:-:S04]  /*0eb0*/  FFMA.SAT R3, R12, R5, 0.5 ;  /* 0x3f0000000c037423 */ /* 0x000fc80000002005 */
[----:B------:R-:W-:Y:S01]  /*0ec0*/  FFMA.RM R7, R3, R8, 12582913 ;  /* 0x4b40000103077423 */ /* 0x000fe20000004008 */
[----:B------:R-:W-:-:S03]  /*0ed0*/  FFMA.SAT R3, R2, R5, 0.5 ;  /* 0x3f00000002037423 */ /* 0x000fc60000002005 */
[----:B------:R-:W-:Y:S01]  /*0ee0*/  FADD R5, R7, -12583039 ;  /* 0xcb40007f07057421 */ /* 0x000fe20000000000 */
[----:B------:R-:W-:-:S03]  /*0ef0*/  FFMA.RM R3, R3, R8, 12582913 ;  /* 0x4b40000103037423 */ /* 0x000fc60000004008 */
[C---:B------:R-:W-:Y:S01]  /*0f00*/  FFMA R9, R12.reuse, 1.4426950216293334961, -R5 ;  /* 0x3fb8aa3b0c097823 */ /* 0x040fe20000000805 */
[C---:B------:R-:W-:Y:S01]  /*0f10*/  FADD R5, R3.reuse, -12583039 ;  /* 0xcb40007f03057421 */ /* 0x040fe20000000000 */
[----:B------:R-:W-:Y:S02]  /*0f20*/  SHF.L.U32 R3, R3, 0x17, RZ ;  /* 0x0000001703037819 */ /* 0x000fe400000006ff */
[----:B------:R-:W-:Y:S01]  /*0f30*/  FFMA R9, R12, 1.925963033500011079e-08, R9 ;  /* 0x32a570600c097823 */ /* 0x000fe20000000009 */
[----:B------:R-:W-:-:S04]  /*0f40*/  FFMA R5, R2, 1.4426950216293334961, -R5 ;  /* 0x3fb8aa3b02057823 */ /* 0x000fc80000000805 */
[----:B------:R-:W-:Y:S01]  /*0f50*/  FFMA R5, R2, 1.925963033500011079e-08, R5 ;  /* 0x32a5706002057823 */ /* 0x000fe20000000005 */
[----:B------:R-:W1:Y:S01]  /*0f60*/  MUFU.EX2 R9, R9 ;  /* 0x0000000900097308 */ /* 0x000e620000000800 */
[----:B------:R-:W-:Y:S02]  /*0f70*/  SHF.L.U32 R2, R7, 0x17, RZ ;  /* 0x0000001707027819 */ /* 0x000fe400000006ff */
[----:B------:R-:W-:-:S05]  /*0f80*/  MOV R7, R4 ;  /* 0x0000000400077202 */ /* 0x000fca0000000f00 */
[----:B------:R-:W2:Y:S01]  /*0f90*/  MUFU.EX2 R8, R5 ;  /* 0x0000000500087308 */ /* 0x000ea20000000800 */
[----:B-1----:R-:W-:Y:S01]  /*0fa0*/  FMUL R2, R2, R9 ;  /* 0x0000000902027220 */ /* 0x002fe20000400000 */
[----:B--2---:R-:W-:-:S04]  /*0fb0*/  FMUL R3, R3, R8 ;  /* 0x0000000803037220 */ /* 0x004fc80000400000 */
[----:B------:R-:W-:Y:S01]  /*0fc0*/  FFMA R25, R3, R25, R2 ;  /* 0x0000001903197223 */ /* 0x000fe20000000002 */
[----:B------:R-:W-:Y:S06]  /*0fd0*/  @!P0 BRA `(.L_x_9) ;  /* 0x00000004000c8947 */ /* 0x000fec0003800000 */
[----:B------:R-:W-:Y:S01]  /*0fe0*/  BSSY.RECONVERGENT B2, `(.L_x_10) ;  /* 0x0000041000027945 */ /* 0x000fe20003800200 */
[----:B------:R-:W-:-:S07]  /*0ff0*/  MOV R5, RZ ;  /* 0x000000ff00057202 */ /* 0x000fce0000000f00 */
.L_x_11:
[----:B-1----:R-:W1:Y:S01]  /*1000*/  LDC.64 R28, c[0x0][0x390] ;  /* 0x0000e400ff1c7b82 */ /* 0x002e620000000a00 */
[----:B------:R-:W-:Y:S02]  /*1010*/  IADD3 R9, PT, PT, R0, R5, RZ ;  /* 0x0000000500097210 */ /* 0x000fe40007ffe0ff */
[----:B------:R-:W-:-:S03]  /*1020*/  LEA R4, R5, R26, 0x2 ;  /* 0x0000001a05047211 */ /* 0x000fc600078e10ff */
[----:B-1----:R-:W-:Y:S02]  /*1030*/  IMAD.WIDE.U32 R28, R9, 0x4, R28 ;  /* 0x00000004091c7825 */ /* 0x002fe400078e001c */
[----:B------:R-:W2:Y:S04]  /*1040*/  LDL.128 R8, [R4] ;  /* 0x0000000004087983 */ /* 0x000ea80000100c00 */
[----:B------:R-:W3:Y:S04]  /*1050*/  LDG.E R13, desc[UR6][R28.64] ;  /* 0x000000061c0d7981 */ /* 0x000ee8000c1e1900 */
[----:B------:R-:W4:Y:S04]  /*1060*/  LDG.E R15, desc[UR6][R28.64+0x4] ;  /* 0x000004061c0f7981 */ /* 0x000f28000c1e1900 */
[----:B------:R-:W5:Y:S04]  /*1070*/  LDG.E R19, desc[UR6][R28.64+0xc] ;  /* 0x00000c061c137981 */ /* 0x000f68000c1e1900 */
[----:B------:R-:W5:Y:S04]  /*1080*/  LDG.E R17, desc[UR6][R28.64+0x8] ;  /* 0x000008061c117981 */ /* 0x000f68000c1e1900 */
[----:B------:R-:W5:Y:S04]  /*1090*/  LDG.E R16, desc[UR6][R28.64+0x10] ;  /* 0x000010061c107981 */ /* 0x000f68000c1e1900 */
[----:B------:R-:W5:Y:S01]  /*10a0*/  LDG.E R18, desc[UR6][R28.64+0x14] ;  /* 0x000014061c127981 */ /* 0x000f62000c1e1900 */
[----:B---3--:R-:W-:-:S04]  /*10b0*/  FMUL R12, R2, R13 ;  /* 0x0000000d020c7220 */ /* 0x008fc80000400000 */
[C---:B--2---:R-:W-:Y:S01]  /*10c0*/  FFMA R8, R3.reuse, R8, R12 ;  /* 0x0000000803087223 */ /* 0x044fe2000000000c */
[C---:B----4-:R-:W-:Y:S01]  /*10d0*/  FMUL R14, R2.reuse, R15 ;  /* 0x0000000f020e7220 */ /* 0x050fe20000400000 */
[C---:B-----5:R-:W-:Y:S01]  /*10e0*/  FMUL R12, R2.reuse, R19 ;  /* 0x00000013020c7220 */ /* 0x060fe20000400000 */
[----:B------:R-:W-:Y:S02]  /*10f0*/  FMUL R17, R2, R17 ;  /* 0x0000001102117220 */ /* 0x000fe40000400000 */
[C---:B------:R-:W-:Y:S01]  /*1100*/  FFMA R9, R3.reuse, R9, R14 ;  /* 0x0000000903097223 */ /* 0x040fe2000000000e */
[C---:B------:R-:W-:Y:S01]  /*1110*/  FFMA R11, R3.reuse, R11, R12 ;  /* 0x0000000b030b7223 */ /* 0x040fe2000000000c */
[----:B------:R-:W2:Y:S01]  /*1120*/  LDG.E R19, desc[UR6][R28.64+0x18] ;  /* 0x000018061c137981 */ /* 0x000ea2000c1e1900 */
[----:B------:R-:W-:-:S03]  /*1130*/  FFMA R10, R3, R10, R17 ;  /* 0x0000000a030a7223 */ /* 0x000fc60000000011 */
[----:B------:R-:W3:Y:S04]  /*1140*/  LDL.128 R12, [R4+0x10] ;  /* 0x00001000040c7983 */ /* 0x000ee80000100c00 */
[----:B------:R-:W4:Y:S01]  /*1150*/  LDG.E R17, desc[UR6][R28.64+0x1c] ;  /* 0x00001c061c117981 */ /* 0x000f22000c1e1900 */
[C---:B------:R-:W-:Y:S01]  /*1160*/  FMUL R16, R2.reuse, R16 ;  /* 0x0000001002107220 */ /* 0x040fe20000400000 */
[C---:B------:R-:W-:Y:S02]  /*1170*/  FMUL R18, R2.reuse, R18 ;  /* 0x0000001202127220 */ /* 0x040fe40000400000 */
[----:B------:R1:W-:Y:S04]  /*1180*/  STL.128 [R4], R8 ;  /* 0x0000000804007387 */ /* 0x0003e80000100c00 */
[----:B-1----:R-:W5:Y:S04]  /*1190*/  LDG.E R9, desc[UR6][R28.64+0x20] ;  /* 0x000020061c097981 */ /* 0x002f68000c1e1900 */
[----:B------:R-:W5:Y:S01]  /*11a0*/  LDG.E R11, desc[UR6][R28.64+0x24] ;  /* 0x000024061c0b7981 */ /* 0x000f62000c1e1900 */
[C---:B--2---:R-:W-:Y:S01]  /*11b0*/  FMUL R19, R2.reuse, R19 ;  /* 0x0000001302137220 */ /* 0x044fe20000400000 */
[C---:B---3--:R-:W-:Y:S01]  /*11c0*/  FFMA R12, R3.reuse, R12, R16 ;  /* 0x0000000c030c7223 */ /* 0x048fe20000000010 */
[----:B----4-:R-:W-:Y:S01]  /*11d0*/  FMUL R16, R2, R17 ;  /* 0x0000001102107220 */ /* 0x010fe20000400000 */
[C---:B------:R-:W-:Y:S01]  /*11e0*/  FFMA R13, R3.reuse, R13, R18 ;  /* 0x0000000d030d7223 */ /* 0x040fe20000000012 */
[----:B------:R-:W-:-:S02]  /*11f0*/  FFMA R14, R3, R14, R19 ;  /* 0x0000000e030e7223 */ /* 0x000fc40000000013 */
[----:B------:R-:W-:Y:S02]  /*1200*/  FFMA R15, R3, R15, R16 ;  /* 0x0000000f030f7223 */ /* 0x000fe40000000010 */
[----:B------:R-:W2:Y:S04]  /*1210*/  LDL.128 R16, [R4+0x20] ;  /* 0x0000200004107983 */ /* 0x000ea80000100c00 */
[----:B------:R1:W-:Y:S04]  /*1220*/  STL.128 [R4+0x10], R12 ;  /* 0x0000100c04007387 */ /* 0x0003e80000100c00 */
[----:B-1----:R-:W3:Y:S04]  /*1230*/  LDG.E R13, desc[UR6][R28.64+0x28] ;  /* 0x000028061c0d7981 */ /* 0x002ee8000c1e1900 */
[----:B------:R-:W4:Y:S01]  /*1240*/  LDG.E R15, desc[UR6][R28.64+0x2c] ;  /* 0x00002c061c0f7981 */ /* 0x000f22000c1e1900 */
[C---:B-----5:R-:W-:Y:S01]  /*1250*/  FMUL R8, R2.reuse, R9 ;  /* 0x0000000902087220 */ /* 0x060fe20000400000 */
[----:B------:R-:W-:-:S02]  /*1260*/  FMUL R10, R2, R11 ;  /* 0x0000000b020a7220 */ /* 0x000fc40000400000 */
[----:B------:R-:W5:Y:S01]  /*1270*/  LDG.E R14, desc[UR6][R28.64+0x30] ;  /* 0x000030061c0e7981 */ /* 0x000f62000c1e1900 */
[C---:B--2---:R-:W-:Y:S01]  /*1280*/  FFMA R16, R3.reuse, R16, R8 ;  /* 0x0000001003107223 */ /* 0x044fe20000000008 */
[----:B------:R-:W-:Y:S02]  /*1290*/  FFMA R17, R3, R17, R10 ;  /* 0x0000001103117223 */ /* 0x000fe4000000000a */
[----:B------:R-:W2:Y:S01]  /*12a0*/  LDL.128 R8, [R4+0x30] ;  /* 0x0000300004087983 */ /* 0x000ea20000100c00 */
[C---:B---3--:R-:W-:Y:S01]  /*12b0*/  FMUL R13, R2.reuse, R13 ;  /* 0x0000000d020d7220 */ /* 0x048fe20000400000 */
[----:B----4-:R-:W-:-:S03]  /*12c0*/  FMUL R12, R2, R15 ;  /* 0x0000000f020c7220 */ /* 0x010fc60000400000 */
[C---:B------:R-:W-:Y:S01]  /*12d0*/  FFMA R18, R3.reuse, R18, R13 ;  /* 0x0000001203127223 */ /* 0x040fe2000000000d */
[----:B------:R-:W3:Y:S01]  /*12e0*/  LDG.E R15, desc[UR6][R28.64+0x34] ;  /* 0x000034061c0f7981 */ /* 0x000ee2000c1e1900 */
[----:B------:R-:W-:-:S03]  /*12f0*/  FFMA R19, R3, R19, R12 ;  /* 0x0000001303137223 */ /* 0x000fc6000000000c */
[----:B------:R-:W4:Y:S04]  /*1300*/  LDG.E R13, desc[UR6][R28.64+0x38] ;  /* 0x000038061c0d7981 */ /* 0x000f28000c1e1900 */
[----:B------:R-:W4:Y:S01]  /*1310*/  LDG.E R12, desc[UR6][R28.64+0x3c] ;  /* 0x00003c061c0c7981 */ /* 0x000f22000c1e1900 */
[C---:B-----5:R-:W-:Y:S01]  /*1320*/  FMUL R14, R2.reuse, R14 ;  /* 0x0000000e020e7220 */ /* 0x060fe20000400000 */
[----:B------:R-:W-:Y:S02]  /*1330*/  IADD3 R5, PT, PT, R5, 0x10, RZ ;  /* 0x0000001005057810 */ /* 0x000fe40007ffe0ff */
[----:B------:R1:W-:Y:S02]  /*1340*/  STL.128 [R4+0x20], R16 ;  /* 0x0000201004007387 */ /* 0x0003e40000100c00 */
[----:B------:R-:W-:Y:S01]  /*1350*/  ISETP.NE.AND P0, PT, R5, R22, PT ;  /* 0x000000160500720c */ /* 0x000fe20003f05270 */
[----:B--2---:R-:W-:Y:S01]  /*1360*/  FFMA R8, R3, R8, R14 ;  /* 0x0000000803087223 */ /* 0x004fe2000000000e */
[C---:B---3--:R-:W-:Y:S01]  /*1370*/  FMUL R15, R2.reuse, R15 ;  /* 0x0000000f020f7220 */ /* 0x048fe20000400000 */
[C---:B----4-:R-:W-:Y:S01]  /*1380*/  FMUL R13, R2.reuse, R13 ;  /* 0x0000000d020d7220 */ /* 0x050fe20000400000 */
[----:B------:R-:W-:-:S02]  /*1390*/  FMUL R12, R2, R12 ;  /* 0x0000000c020c7220 */ /* 0x000fc40000400000 */
[C---:B------:R-:W-:Y:S01]  /*13a0*/  FFMA R9, R3.reuse, R9, R15 ;  /* 0x0000000903097223 */ /* 0x040fe2000000000f */
[C---:B------:R-:W-:Y:S01]  /*13b0*/  FFMA R10, R3.reuse, R10, R13 ;  /* 0x0000000a030a7223 */ /* 0x040fe2000000000d */
[----:B------:R-:W-:-:S05]  /*13c0*/  FFMA R11, R3, R11, R12 ;  /* 0x0000000b030b7223 */ /* 0x000fca000000000c */
[----:B------:R1:W-:Y:S01]  /*13d0*/  STL.128 [R4+0x30], R8 ;  /* 0x0000300804007387 */ /* 0x0003e20000100c00 */
[----:B------:R-:W-:Y:S05]  /*13e0*/  @P0 BRA `(.L_x_11) ;  /* 0xfffffffc00040947 */ /* 0x000fea000383ffff */
[----:B------:R-:W-:Y:S05]  /*13f0*/  BSYNC.RECONVERGENT B2 ;  /* 0x0000000000027941 */ /* 0x000fea0003800200 */
.L_x_10:
[----:B-1----:R-:W-:-:S07]  /*1400*/  MOV R11, R22 ;  /* 0x00000016000b7202 */ /* 0x002fce0000000f00 */
.L_x_9:
[----:B------:R-:W-:Y:S05]  /*1410*/  @!P1 BRA `(.L_x_12) ;  /* 0x0000000400d89947 */ /* 0x000fea0003800000 */
[----:B------:R-:W-:Y:S02]  /*1420*/  IADD3 R4, PT, PT, R23, -0x1, RZ ;  /* 0xffffffff17047810 */ /* 0x000fe40007ffe0ff */
[----:B------:R-:W-:Y:S02]  /*1430*/  ISETP.NE.AND P1, PT, R21, RZ, PT ;  /* 0x000000ff1500720c */ /* 0x000fe40003f25270 */
[----:B------:R-:W-:-:S13]  /*1440*/  ISETP.GE.U32.AND P0, PT, R4, 0x7, PT ;  /* 0x000000070400780c */ /* 0x000fda0003f06070 */
[----:B------:R-:W-:Y:S05]  /*1450*/  @!P0 BRA `(.L_x_13) ;  /* 0x0000000000c88947 */ /* 0x000fea0003800000 */
[----:B------:R-:W1:Y:S01]  /*1460*/  LDC.64 R8, c[0x0][0x390] ;  /* 0x0000e400ff087b82 */ /* 0x000e620000000a00 */
[----:B------:R-:W2:Y:S01]  /*1470*/  LDCU.64 UR4, c[0x0][0x390] ;  /* 0x00007200ff0477ac */ /* 0x000ea20008000a00 */
[CC--:B------:R-:W-:Y:S02]  /*1480*/  IADD3 R5, PT, PT, R0.reuse, R11.reuse, RZ ;  /* 0x0000000b00057210 */ /* 0x0c0fe40007ffe0ff */
[----:B------:R-:W-:Y:S02]  /*1490*/  IADD3 R12, P0, PT, R0, R11, RZ ;  /* 0x0000000b000c7210 */ /* 0x000fe40007f1e0ff */
[----:B------:R-:W-:-:S05]  /*14a0*/  LEA R10, R11, R26, 0x2 ;  /* 0x0000001a0b0a7211 */ /* 0x000fca00078e10ff */
[----:B------:R-:W3:Y:S04]  /*14b0*/  LDL R16, [R10] ;  /* 0x000000000a107983 */ /* 0x000ee80000100800 */
[----:B------:R-:W4:Y:S04]  /*14c0*/  LDL R14, [R10+0x4] ;  /* 0x000004000a0e7983 */ /* 0x000f280000100800 */
[----:B------:R-:W5:Y:S01]  /*14d0*/  LDL R28, [R10+0x10] ;  /* 0x000010000a1c7983 */ /* 0x000f620000100800 */
[----:B-1----:R-:W-:Y:S01]  /*14e0*/  IMAD.WIDE.U32 R8, R5, 0x4, R8 ;  /* 0x0000000405087825 */ /* 0x002fe200078e0008 */
[----:B------:R-:W-:-:S02]  /*14f0*/  IADD3.X R5, PT, PT, RZ, RZ, RZ, P0, !PT ;  /* 0x000000ffff057210 */ /* 0x000fc400007fe4ff */
[----:B--2---:R-:W-:-:S03]  /*1500*/  LEA R4, P0, R12, UR4, 0x2 ;  /* 0x000000040c047c11 */ /* 0x004fc6000f8010ff */
[----:B------:R-:W2:Y:S01]  /*1510*/  LDG.E R9, desc[UR6][R8.64] ;  /* 0x0000000608097981 */ /* 0x000ea2000c1e1900 */
[----:B------:R-:W-:-:S03]  /*1520*/  LEA.HI.X R5, R12, UR5, R5, 0x2, P0 ;  /* 0x000000050c057c11 */ /* 0x000fc600080f1405 */
[----:B------:R-:W5:Y:S04]  /*1530*/  LDL R12, [R10+0x8] ;  /* 0x000008000a0c7983 */ /* 0x000f680000100800 */
[----:B------:R-:W3:Y:S04]  /*1540*/  LDG.E R15, desc[UR6][R4.64+0x4] ;  /* 0x00000406040f7981 */ /* 0x000ee8000c1e1900 */
[----:B------:R-:W5:Y:S04]  /*1550*/  LDG.E R29, desc[UR6][R4.64+0x8] ;  /* 0x00000806041d7981 */ /* 0x000f68000c1e1900 */
[----:B------:R-:W5:Y:S04]  /*1560*/  LDG.E R17, desc[UR6][R4.64+0xc] ;  /* 0x00000c0604117981 */ /* 0x000f68000c1e1900 */
[----:B------:R-:W5:Y:S04]  /*1570*/  LDG.E R13, desc[UR6][R4.64+0x10] ;  /* 0x00001006040d7981 */ /* 0x000f68000c1e1900 */
[----:B------:R-:W5:Y:S01]  /*1580*/  LDG.E R19, desc[UR6][R4.64+0x1c] ;  /* 0x00001c0604137981 */ /* 0x000f62000c1e1900 */
[----:B--2---:R-:W-:-:S03]  /*1590*/  FMUL R18, R2, R9 ;  /* 0x0000000902127220 */ /* 0x004fc60000400000 */
[----:B------:R-:W2:Y:S01]  /*15a0*/  LDG.E R9, desc[UR6][R4.64+0x14] ;  /* 0x0000140604097981 */ /* 0x000ea2000c1e1900 */
[C---:B---3--:R-:W-:Y:S01]  /*15b0*/  FMUL R8, R2.reuse, R15 ;  /* 0x0000000f02087220 */ /* 0x048fe20000400000 */
[C---:B------:R-:W-:Y:S02]  /*15c0*/  FFMA R16, R3.reuse, R16, R18 ;  /* 0x0000001003107223 */ /* 0x040fe40000000012 */
[----:B------:R1:W3:Y:S01]  /*15d0*/  LDG.E R15, desc[UR6][R4.64+0x18] ;  /* 0x00001806040f7981 */ /* 0x0002e2000c1e1900 */
[C---:B----4-:R-:W-:Y:S01]  /*15e0*/  FFMA R14, R3.reuse, R14, R8 ;  /* 0x0000000e030e7223 */ /* 0x050fe20000000008 */
[----:B-----5:R-:W-:Y:S02]  /*15f0*/  FMUL R18, R2, R29 ;  /* 0x0000001d02127220 */ /* 0x020fe40000400000 */
[----:B------:R-:W4:Y:S02]  /*1600*/  LDL R8, [R10+0xc] ;  /* 0x00000c000a087983 */ /* 0x000f240000100800 */
[----:B------:R-:W-:-:S02]  /*1610*/  FFMA R29, R3, R12, R18 ;  /* 0x0000000c031d7223 */ /* 0x000fc40000000012 */
[----:B------:R5:W-:Y:S04]  /*1620*/  STL [R10+0x4], R14 ;  /* 0x0000040e0a007387 */ /* 0x000be80000100800 */
[----:B------:R-:W2:Y:S04]  /*1630*/  LDL R18, [R10+0x14] ;  /* 0x000014000a127983 */ /* 0x000ea80000100800 */
[----:B------:R-:W2:Y:S04]  /*1640*/  LDL R12, [R10+0x1c] ;  /* 0x00001c000a0c7983 */ /* 0x000ea80000100800 */
[----:B-----5:R-:W5:Y:S01]  /*1650*/  LDL R14, [R10+0x18] ;  /* 0x000018000a0e7983 */ /* 0x020f620000100800 */
[C---:B-1----:R-:W-:Y:S01]  /*1660*/  FMUL R4, R2.reuse, R17 ;  /* 0x0000001102047220 */ /* 0x042fe20000400000 */
[----:B------:R-:W-:-:S02]  /*1670*/  FMUL R19, R2, R19 ;  /* 0x0000001302137220 */ /* 0x000fc40000400000 */
[----:B------:R1:W-:Y:S04]  /*1680*/  STL [R10], R16 ;  /* 0x000000100a007387 */ /* 0x0003e80000100800 */
[----:B------:R1:W-:Y:S01]  /*1690*/  STL [R10+0x8], R29 ;  /* 0x0000081d0a007387 */ /* 0x0003e20000100800 */
[----:B------:R-:W-:Y:S01]  /*16a0*/  IADD3 R11, PT, PT, R11, 0x8, RZ ;  /* 0x000000080b0b7810 */ /* 0x000fe20007ffe0ff */
[C---:B---3--:R-:W-:Y:S01]  /*16b0*/  FMUL R15, R2.reuse, R15 ;  /* 0x0000000f020f7220 */ /* 0x048fe20000400000 */
[----:B----4-:R-:W-:Y:S01]  /*16c0*/  FFMA R5, R3, R8, R4 ;  /* 0x0000000803057223 */ /* 0x010fe20000000004 */
[C---:B------:R-:W-:Y:S01]  /*16d0*/  FMUL R4, R2.reuse, R13 ;  /* 0x0000000d02047220 */ /* 0x040fe20000400000 */
[----:B--2---:R-:W-:-:S03]  /*16e0*/  FMUL R13, R2, R9 ;  /* 0x00000009020d7220 */ /* 0x004fc60000400000 */
[C---:B------:R-:W-:Y:S01]  /*16f0*/  FFMA R9, R3.reuse, R28, R4 ;  /* 0x0000001c03097223 */ /* 0x040fe20000000004 */
[C---:B------:R-:W-:Y:S01]  /*1700*/  FFMA R13, R3.reuse, R18, R13 ;  /* 0x00000012030d7223 */ /* 0x040fe2000000000d */
[C---:B------:R-:W-:Y:S01]  /*1710*/  FFMA R19, R3.reuse, R12, R19 ;  /* 0x0000000c03137223 */ /* 0x040fe20000000013 */
[----:B-----5:R-:W-:Y:S01]  /*1720*/  FFMA R15, R3, R14, R15 ;  /* 0x0000000e030f7223 */ /* 0x020fe2000000000f */
[----:B------:R1:W-:Y:S04]  /*1730*/  STL [R10+0xc], R5 ;  /* 0x00000c050a007387 */ /* 0x0003e80000100800 */
[----:B------:R1:W-:Y:S04]  /*1740*/  STL [R10+0x10], R9 ;  /* 0x000010090a007387 */ /* 0x0003e80000100800 */
[----:B------:R1:W-:Y:S04]  /*1750*/  STL [R10+0x14], R13 ;  /* 0x0000140d0a007387 */ /* 0x0003e80000100800 */
[----:B------:R1:W-:Y:S04]  /*1760*/  STL [R10+0x18], R15 ;  /* 0x0000180f0a007387 */ /* 0x0003e80000100800 */
[----:B------:R1:W-:Y:S02]  /*1770*/  STL [R10+0x1c], R19 ;  /* 0x00001c130a007387 */ /* 0x0003e40000100800 */
.L_x_13:
[----:B------:R-:W-:Y:S05]  /*1780*/  @!P1 BRA `(.L_x_12) ;  /* 0x0000000000fc9947 */ /* 0x000fea0003800000 */
[----:B------:R-:W-:Y:S02]  /*1790*/  IADD3 R4, PT, PT, R21, -0x1, RZ ;  /* 0xffffffff15047810 */ /* 0x000fe40007ffe0ff */
[----:B------:R-:W-:Y:S02]  /*17a0*/  ISETP.NE.AND P1, PT, R20, RZ, PT ;  /* 0x000000ff1400720c */ /* 0x000fe40003f25270 */
[----:B------:R-:W-:-:S13]  /*17b0*/  ISETP.GE.U32.AND P0, PT, R4, 0x3, PT ;  /* 0x000000030400780c */ /* 0x000fda0003f06070 */
[----:B------:R-:W-:Y:S05]  /*17c0*/  @!P0 BRA `(.L_x_14) ;  /* 0x0000000000788947 */ /* 0x000fea0003800000 */
[----:B-1----:R-:W1:Y:S01]  /*17d0*/  LDC.64 R8, c[0x0][0x390] ;  /* 0x0000e400ff087b82 */ /* 0x002e620000000a00 */
[----:B------:R-:W2:Y:S01]  /*17e0*/  LDCU.64 UR4, c[0x0][0x390] ;  /* 0x00007200ff0477ac */ /* 0x000ea20008000a00 */
[CC--:B------:R-:W-:Y:S02]  /*17f0*/  IADD3 R10, P0, PT, R0.reuse, R11.reuse, RZ ;  /* 0x0000000b000a7210 */ /* 0x0c0fe40007f1e0ff */
[----:B------:R-:W-:Y:S02]  /*1800*/  IADD3 R5, PT, PT, R0, R11, RZ ;  /* 0x0000000b00057210 */ /* 0x000fe40007ffe0ff */
[----:B------:R-:W-:Y:S02]  /*1810*/  IADD3.X R13, PT, PT, RZ, RZ, RZ, P0, !PT ;  /* 0x000000ffff0d7210 */ /* 0x000fe400007fe4ff */
[----:B--2---:R-:W-:Y:S01]  /*1820*/  LEA R4, P0, R10, UR4, 0x2 ;  /* 0x000000040a047c11 */ /* 0x004fe2000f8010ff */
[----:B-1----:R-:W-:-:S03]  /*1830*/  IMAD.WIDE.U32 R8, R5, 0x4, R8 ;  /* 0x0000000405087825 */ /* 0x002fc600078e0008 */
[----:B------:R-:W-:Y:S02]  /*1840*/  LEA.HI.X R5, R10, UR5, R13, 0x2, P0 ;  /* 0x000000050a057c11 */ /* 0x000fe400080f140d */
[----:B------:R-:W-:-:S03]  /*1850*/  LEA R10, R11, R26, 0x2 ;  /* 0x0000001a0b0a7211 */ /* 0x000fc600078e10ff */
[----:B------:R-:W2:Y:S04]  /*1860*/  LDG.E R15, desc[UR6][R4.64+0x8] ;  /* 0x00000806040f7981 */ /* 0x000ea8000c1e1900 */
[----:B------:R-:W3:Y:S04]  /*1870*/  LDG.E R9, desc[UR6][R8.64] ;  /* 0x0000000608097981 */ /* 0x000ee8000c1e1900 */
[----:B------:R-:W4:Y:S04]  /*1880*/  LDG.E R13, desc[UR6][R4.64+0x4] ;  /* 0x00000406040d7981 */ /* 0x000f28000c1e1900 */
[----:B------:R-:W5:Y:S04]  /*1890*/  LDG.E R17, desc[UR6][R4.64+0xc] ;  /* 0x00000c0604117981 */ /* 0x000f68000c1e1900 */
[----:B------:R-:W5:Y:S04]  /*18a0*/  LDL R18, [R10+0x8] ;  /* 0x000008000a127983 */ /* 0x000f680000100800 */
[----:B------:R-:W5:Y:S04]  /*18b0*/  LDL R14, [R10] ;  /* 0x000000000a0e7983 */ /* 0x000f680000100800 */
[----:B------:R-:W5:Y:S04]  /*18c0*/  LDL R16, [R10+0x4] ;  /* 0x000004000a107983 */ /* 0x000f680000100800 */
[----:B------:R-:W5:Y:S01]  /*18d0*/  LDL R12, [R10+0xc] ;  /* 0x00000c000a0c7983 */ /* 0x000f620000100800 */
[----:B------:R-:W-:Y:S01]  /*18e0*/  IADD3 R11, PT, PT, R11, 0x4, RZ ;  /* 0x000000040b0b7810 */ /* 0x000fe20007ffe0ff */
[C---:B--2---:R-:W-:Y:S01]  /*18f0*/  FMUL R15, R2.reuse, R15 ;  /* 0x0000000f020f7220 */ /* 0x044fe20000400000 */
[C---:B---3--:R-:W-:Y:S01]  /*1900*/  FMUL R28, R2.reuse, R9 ;  /* 0x00000009021c7220 */ /* 0x048fe20000400000 */
[C---:B----4-:R-:W-:Y:S01]  /*1910*/  FMUL R13, R2.reuse, R13 ;  /* 0x0000000d020d7220 */ /* 0x050fe20000400000 */
[----:B-----5:R-:W-:Y:S01]  /*1920*/  FMUL R17, R2, R17 ;  /* 0x0000001102117220 */ /* 0x020fe20000400000 */
[C---:B------:R-:W-:Y:S01]  /*1930*/  FFMA R5, R3.reuse, R18, R15 ;  /* 0x0000001203057223 */ /* 0x040fe2000000000f */
[C---:B------:R-:W-:Y:S01]  /*1940*/  FFMA R9, R3.reuse, R14, R28 ;  /* 0x0000000e03097223 */ /* 0x040fe2000000001c */
[C---:B------:R-:W-:Y:S01]  /*1950*/  FFMA R13, R3.reuse, R16, R13 ;  /* 0x00000010030d7223 */ /* 0x040fe2000000000d */
[----:B------:R-:W-:-:S03]  /*1960*/  FFMA R15, R3, R12, R17 ;  /* 0x0000000c030f7223 */ /* 0x000fc60000000011 */
[----:B------:R2:W-:Y:S04]  /*1970*/  STL [R10], R9 ;  /* 0x000000090a007387 */ /* 0x0005e80000100800 */
[----:B------:R2:W-:Y:S04]  /*1980*/  STL [R10+0x4], R13 ;  /* 0x0000040d0a007387 */ /* 0x0005e80000100800 */
[----:B------:R2:W-:Y:S04]  /*1990*/  STL [R10+0x8], R5 ;  /* 0x000008050a007387 */ /* 0x0005e80000100800 */
[----:B------:R2:W-:Y:S02]  /*19a0*/  STL [R10+0xc], R15 ;  /* 0x00000c0f0a007387 */ /* 0x0005e40000100800 */
.L_x_14:
[----:B------:R-:W-:Y:S05]  /*19b0*/  @!P1 BRA `(.L_x_12) ;  /* 0x0000000000709947 */ /* 0x000fea0003800000 */
[----:B-12---:R-:W1:Y:S01]  /*19c0*/  LDC.64 R4, c[0x0][0x390] ;  /* 0x0000e400ff047b82 */ /* 0x006e620000000a00 */
[----:B------:R-:W-:Y:S02]  /*19d0*/  IADD3 R9, PT, PT, R0, R11, RZ ;  /* 0x0000000b00097210 */ /* 0x000fe40007ffe0ff */
[----:B------:R-:W-:-:S05]  /*19e0*/  LEA R8, R11, R26, 0x2 ;  /* 0x0000001a0b087211 */ /* 0x000fca00078e10ff */
[----:B------:R-:W2:Y:S01]  /*19f0*/  LDL R10, [R8] ;  /* 0x00000000080a7983 */ /* 0x000ea20000100800 */
[----:B-1----:R-:W-:-:S06]  /*1a00*/  IMAD.WIDE.U32 R4, R9, 0x4, R4 ;  /* 0x0000000409047825 */ /* 0x002fcc00078e0004 */
[----:B------:R-:W3:Y:S01]  /*1a10*/  LDG.E R5, desc[UR6][R4.64] ;  /* 0x0000000604057981 */ /* 0x000ee2000c1e1900 */
[----:B------:R-:W-:Y:S01]  /*1a20*/  ISETP.NE.AND P0, PT, R20, 0x1, PT ;  /* 0x000000011400780c */ /* 0x000fe20003f05270 */
[----:B---3--:R-:W-:-:S04]  /*1a30*/  FMUL R12, R2, R5 ;  /* 0x00000005020c7220 */ /* 0x008fc80000400000 */
[----:B--2---:R-:W-:-:S05]  /*1a40*/  FFMA R9, R3, R10, R12 ;  /* 0x0000000a03097223 */ /* 0x004fca000000000c */
[----:B------:R3:W-:Y:S03]  /*1a50*/  STL [R8], R9 ;  /* 0x0000000908007387 */ /* 0x0007e60000100800 */
[----:B------:R-:W-:Y:S05]  /*1a60*/  @!P0 BRA `(.L_x_12) ;  /* 0x0000000000448947 */ /* 0x000fea0003800000 */
[----:B------:R-:W1:Y:S01]  /*1a70*/  LDCU.64 UR4, c[0x0][0x390] ;  /* 0x00007200ff0477ac */ /* 0x000e620008000a00 */
[----:B------:R-:W-:Y:S01]  /*1a80*/  IADD3 R0, P0, PT, R0, R11, RZ ;  /* 0x0000000b00007210 */ /* 0x000fe20007f1e0ff */
[----:B------:R-:W2:Y:S03]  /*1a90*/  LDL R10, [R8+0x4] ;  /* 0x00000400080a7983 */ /* 0x000ea60000100800 */
[----:B------:R-:W-:Y:S02]  /*1aa0*/  IADD3.X R5, PT, PT, RZ, RZ, RZ, P0, !PT ;  /* 0x000000ffff057210 */ /* 0x000fe400007fe4ff */
[----:B-1----:R-:W-:-:S04]  /*1ab0*/  LEA R4, P0, R0, UR4, 0x2 ;  /* 0x0000000400047c11 */ /* 0x002fc8000f8010ff */
[----:B------:R-:W-:-:S05]  /*1ac0*/  LEA.HI.X R5, R0, UR5, R5, 0x2, P0 ;  /* 0x0000000500057c11 */ /* 0x000fca00080f1405 */
[----:B---3--:R-:W3:Y:S01]  /*1ad0*/  LDG.E R9, desc[UR6][R4.64+0x4] ;  /* 0x0000040604097981 */ /* 0x008ee2000c1e1900 */
[----:B------:R-:W-:Y:S01]  /*1ae0*/  ISETP.NE.AND P0, PT, R20, 0x2, PT ;  /* 0x000000021400780c */ /* 0x000fe20003f05270 */
[----:B---3--:R-:W-:-:S04]  /*1af0*/  FMUL R0, R2, R9 ;  /* 0x0000000902007220 */ /* 0x008fc80000400000 */
[----:B--2---:R-:W-:-:S05]  /*1b00*/  FFMA R9, R3, R10, R0 ;  /* 0x0000000a03097223 */ /* 0x004fca0000000000 */
[----:B------:R4:W-:Y:S03]  /*1b10*/  STL [R8+0x4], R9 ;  /* 0x0000040908007387 */ /* 0x0009e60000100800 */
[----:B------:R-:W-:Y:S05]  /*1b20*/  @!P0 BRA `(.L_x_12) ;  /* 0x0000000000148947 */ /* 0x000fea0003800000 */
[----:B------:R-:W2:Y:S04]  /*1b30*/  LDG.E R5, desc[UR6][R4.64+0x8] ;  /* 0x0000080604057981 */ /* 0x000ea8000c1e1900 */
[----:B------:R-:W3:Y:S01]  /*1b40*/  LDL R0, [R8+0x8] ;  /* 0x0000080008007983 */ /* 0x000ee20000100800 */
[----:B--2---:R-:W-:-:S04]  /*1b50*/  FMUL R2, R2, R5 ;  /* 0x0000000502027220 */ /* 0x004fc80000400000 */
[----:B---3--:R-:W-:-:S05]  /*1b60*/  FFMA R3, R3, R0, R2 ;  /* 0x0000000003037223 */ /* 0x008fca0000000002 */
[----:B------:R1:W-:Y:S02]  /*1b70*/  STL [R8+0x8], R3 ;  /* 0x0000080308007387 */ /* 0x0003e40000100800 */
.L_x_12:
[----:B------:R-:W-:-:S13]  /*1b80*/  ISETP.NE.AND P0, PT, R6, R27, PT ;  /* 0x0000001b0600720c */ /* 0x000fda0003f05270 */
[----:B------:R-:W-:Y:S05]  /*1b90*/  @!P0 BRA `(.L_x_15) ;  /* 0x0000000000088947 */ /* 0x000fea0003800000 */
[----:B------:R-:W-:Y:S01]  /*1ba0*/  IADD3 R6, PT, PT, R6, 0x1, RZ ;  /* 0x0000000106067810 */ /* 0x000fe20007ffe0ff */
[----:B------:R-:W-:Y:S06]  /*1bb0*/  BRA `(.L_x_16) ;  /* 0xffffffe400bc7947 */ /* 0x000fec000383ffff */
.L_x_15:
[----:B------:R-:W-:Y:S05]  /*1bc0*/  BSYNC.RECONVERGENT B1 ;  /* 0x0000000000017941 */ /* 0x000fea0003800200 */
.L_x_3:
[----:B------:R-:W-:Y:S05]  /*1bd0*/  BRA `(.L_x_1) ;  /* 0x0000000400547947 */ /* 0x000fea0003800000 */
.L_x_2:
[C---:B------:R-:W-:Y:S01]  /*1be0*/  ISETP.GE.U32.AND P0, PT, R27.reuse, 0x3, PT ;  /* 0x000000031b00780c */ /* 0x040fe20003f06070 */
[----:B------:R-:W-:Y:S01]  /*1bf0*/  BSSY.RECONVERGENT B1, `(.L_x_17) ;  /* 0x0000034000017945 */ /* 0x000fe20003800200 */
[----:B------:R-:W-:Y:S01]  /*1c00*/  IADD3 R3, PT, PT, R27, 0x1, RZ ;  /* 0x000000011b037810 */ /* 0x000fe20007ffe0ff */
[----:B------:R-:W-:Y:S01]  /*1c10*/  HFMA2 R25, -RZ, RZ, 0, 0 ;  /* 0x00000000ff197431 */ /* 0x000fe200000001ff */
[----:B------:R-:W-:Y:S02]  /*1c20*/  MOV R2, 0xff800000 ;  /* 0xff80000000027802 */ /* 0x000fe40000000f00 */
[----:B------:R-:W-:-:S07]  /*1c30*/  LOP3.LUT R0, R3, 0x3, RZ, 0xc0, !PT ;  /* 0x0000000303007812 */ /* 0x000fce00078ec0ff */
[----:B------:R-:W-:Y:S05]  /*1c40*/  @!P0 BRA `(.L_x_18) ;  /* 0x0000000000b88947 */ /* 0x000fea0003800000 */
[----:B------:R-:W1:Y:S01]  /*1c50*/  LDCU UR4, c[0x0][0x3a8] ;  /* 0x00007500ff0477ac */ /* 0x000e620008000800 */
[----:B------:R-:W-:Y:S01]  /*1c60*/  BSSY.RECONVERGENT B2, `(.L_x_18) ;  /* 0x000002c000027945 */ /* 0x000fe20003800200 */
[----:B------:R-:W-:Y:S02]  /*1c70*/  LOP3.LUT R3, R3, 0x7ffffffc, RZ, 0xc0, !PT ;  /* 0x7ffffffc03037812 */ /* 0x000fe400078ec0ff */
[----:B------:R-:W-:Y:S02]  /*1c80*/  MOV R4, RZ ;  /* 0x000000ff00047202 */ /* 0x000fe40000000f00 */
[----:B------:R-:W-:Y:S02]  /*1c90*/  MOV R6, 0xff800000 ;  /* 0xff80000000067802 */ /* 0x000fe40000000f00 */
[----:B------:R-:W-:Y:S01]  /*1ca0*/  MOV R25, RZ ;  /* 0x000000ff00197202 */ /* 0x000fe20000000f00 */
[----:B-1----:R-:W-:-:S07]  /*1cb0*/  FMUL R5, RZ, UR4 ;  /* 0x00000004ff057c20 */ /* 0x002fce0008400000 */
.L_x_19:
[C---:B------:R-:W-:Y:S01]  /*1cc0*/  FMNMX R2, R5.reuse, R6, !PT ;  /* 0x0000000605027209 */ /* 0x040fe20007800000 */
[----:B------:R-:W-:Y:S01]  /*1cd0*/  HFMA2 R14, -RZ, RZ, 3.7421875, 0 ;  /* 0x437c0000ff0e7431 */ /* 0x000fe200000001ff */
[----:B------:R-:W-:Y:S02]  /*1ce0*/  MOV R13, 0x3bbb989d ;  /* 0x3bbb989d000d7802 */ /* 0x000fe40000000f00 */
[----:B------:R-:W-:Y:S01]  /*1cf0*/  IADD3 R4, PT, PT, R4, 0x4, RZ ;  /* 0x0000000404047810 */ /* 0x000fe20007ffe0ff */
[C---:B------:R-:W-:Y:S01]  /*1d00*/  FADD R8, -R2.reuse, R6 ;  /* 0x0000000602087221 */ /* 0x040fe20000000100 */
[--C-:B------:R-:W-:Y:S01]  /*1d10*/  FADD R10, R5, -R2.reuse ;  /* 0x80000002050a7221 */ /* 0x100fe20000000000 */
[----:B------:R-:W-:Y:S01]  /*1d20*/  FADD R12, R2, -R2 ;  /* 0x80000002020c7221 */ /* 0x000fe20000000000 */
[----:B------:R-:W-:Y:S01]  /*1d30*/  ISETP.NE.AND P0, PT, R4, R3, PT ;  /* 0x000000030400720c */ /* 0x000fe20003f05270 */
[-C--:B------:R-:W-:Y:S01]  /*1d40*/  FFMA.SAT R6, R8, R13.reuse, 0.5 ;  /* 0x3f00000008067423 */ /* 0x080fe2000000200d */
[-C--:B------:R-:W-:Y:S01]  /*1d50*/  FFMA.SAT R7, R10, R13.reuse, 0.5 ;  /* 0x3f0000000a077423 */ /* 0x080fe2000000200d */
[----:B------:R-:W-:-:S02]  /*1d60*/  FFMA.SAT R13, R12, R13, 0.5 ;  /* 0x3f0000000c0d7423 */ /* 0x000fc4000000200d */
[-C--:B------:R-:W-:Y:S01]  /*1d70*/  FFMA.RM R6, R6, R14.reuse, 12582913 ;  /* 0x4b40000106067423 */ /* 0x080fe2000000400e */
[-C--:B------:R-:W-:Y:S01]  /*1d80*/  FFMA.RM R7, R7, R14.reuse, 12582913 ;  /* 0x4b40000107077423 */ /* 0x080fe2000000400e */
[----:B------:R-:W-:Y:S02]  /*1d90*/  FFMA.RM R13, R13, R14, 12582913 ;  /* 0x4b4000010d0d7423 */ /* 0x000fe4000000400e */
[C---:B------:R-:W-:Y:S01]  /*1da0*/  FADD R9, R6.reuse, -12583039 ;  /* 0xcb40007f06097421 */ /* 0x040fe20000000000 */
[----:B------:R-:W-:Y:S01]  /*1db0*/  FADD R11, R7, -12583039 ;  /* 0xcb40007f070b7421 */ /* 0x000fe20000000000 */
[----:B------:R-:W-:Y:S01]  /*1dc0*/  FADD R15, R13, -12583039 ;  /* 0xcb40007f0d0f7421 */ /* 0x000fe20000000000 */
[----:B------:R-:W-:Y:S01]  /*1dd0*/  SHF.L.U32 R6, R6, 0x17, RZ ;  /* 0x0000001706067819 */ /* 0x000fe200000006ff */
[----:B------:R-:W-:Y:S01]  /*1de0*/  FFMA R9, R8, 1.4426950216293334961, -R9 ;  /* 0x3fb8aa3b08097823 */ /* 0x000fe20000000809 */
[----:B------:R-:W-:Y:S01]  /*1df0*/  FFMA R11, R10, 1.4426950216293334961, -R11 ;  /* 0x3fb8aa3b0a0b7823 */ /* 0x000fe2000000080b */
[----:B------:R-:W-:Y:S01]  /*1e00*/  FFMA R15, R12, 1.4426950216293334961, -R15 ;  /* 0x3fb8aa3b0c0f7823 */ /* 0x000fe2000000080f */
[----:B------:R-:W-:Y:S01]  /*1e10*/  SHF.L.U32 R7, R7, 0x17, RZ ;  /* 0x0000001707077819 */ /* 0x000fe200000006ff */
[----:B------:R-:W-:Y:S01]  /*1e20*/  FFMA R9, R8, 1.925963033500011079e-08, R9 ;  /* 0x32a5706008097823 */ /* 0x000fe20000000009 */
[----:B------:R-:W-:Y:S01]  /*1e30*/  FFMA R11, R10, 1.925963033500011079e-08, R11 ;  /* 0x32a570600a0b7823 */ /* 0x000fe2000000000b */
[----:B------:R-:W-:Y:S01]  /*1e40*/  FFMA R15, R12, 1.925963033500011079e-08, R15 ;  /* 0x32a570600c0f7823 */ /* 0x000fe2000000000f */
[----:B------:R-:W-:-:S02]  /*1e50*/  SHF.L.U32 R13, R13, 0x17, RZ ;  /* 0x000000170d0d7819 */ /* 0x000fc400000006ff */
[----:B------:R-:W1:Y:S08]  /*1e60*/  MUFU.EX2 R8, R11 ;  /* 0x0000000b00087308 */ /* 0x000e700000000800 */
[----:B------:R-:W2:Y:S08]  /*1e70*/  MUFU.EX2 R9, R9 ;  /* 0x0000000900097308 */ /* 0x000eb00000000800 */
[----:B------:R-:W3:Y:S01]  /*1e80*/  MUFU.EX2 R10, R15 ;  /* 0x0000000f000a7308 */ /* 0x000ee20000000800 */
[----:B-1----:R-:W-:Y:S01]  /*1e90*/  FMUL R7, R7, R8 ;  /* 0x0000000807077220 */ /* 0x002fe20000400000 */
[----:B--2---:R-:W-:-:S04]  /*1ea0*/  FMUL R6, R6, R9 ;  /* 0x0000000906067220 */ /* 0x004fc80000400000 */
[----:B------:R-:W-:Y:S01]  /*1eb0*/  FFMA R6, R6, R25, R7 ;  /* 0x0000001906067223 */ /* 0x000fe20000000007 */
[----:B---3--:R-:W-:-:S04]  /*1ec0*/  FMUL R10, R13, R10 ;  /* 0x0000000a0d0a7220 */ /* 0x008fc80000400000 */
[----:B------:R-:W-:-:S04]  /*1ed0*/  FFMA R6, R6, R10, R7 ;  /* 0x0000000a06067223 */ /* 0x000fc80000000007 */
[----:B------:R-:W-:Y:S01]  /*1ee0*/  FFMA R8, R10, R6, R7 ;  /* 0x000000060a087223 */ /* 0x000fe20000000007 */
[----:B------:R-:W-:-:S03]  /*1ef0*/  MOV R6, R2 ;  /* 0x0000000200067202 */ /* 0x000fc60000000f00 */
[----:B------:R-:W-:Y:S01]  /*1f00*/  FFMA R25, R10, R8, R7 ;  /* 0x000000080a197223 */ /* 0x000fe20000000007 */
[----:B------:R-:W-:Y:S06]  /*1f10*/  @P0 BRA `(.L_x_19) ;  /* 0xfffffffc00680947 */ /* 0x000fec000383ffff */
[----:B------:R-:W-:Y:S05]  /*1f20*/  BSYNC.RECONVERGENT B2 ;  /* 0x0000000000027941 */ /* 0x000fea0003800200 */
.L_x_18:
[----:B------:R-:W-:Y:S05]  /*1f30*/  BSYNC.RECONVERGENT B1 ;  /* 0x0000000000017941 */ /* 0x000fea0003800200 */
.L_x_17:
[----:B------:R-:W-:-:S13]  /*1f40*/  ISETP.NE.AND P0, PT, R0, RZ, PT ;  /* 0x000000ff0000720c */ /* 0x000fda0003f05270 */
[----:B------:R-:W-:Y:S05]  /*1f50*/  @!P0 BRA `(.L_x_1) ;  /* 0x0000000000748947 */ /* 0x000fea0003800000 */
[----:B------:R-:W1:Y:S01]  /*1f60*/  LDCU UR4, c[0x0][0x3a8] ;  /* 0x00007500ff0477ac */ /* 0x000e620008000800 */
[----:B------:R-:W-:Y:S02]  /*1f70*/  HFMA2 R3, -RZ, RZ, 0, 0 ;  /* 0x00000000ff037431 */ /* 0x000fe400000001ff */
[----:B-1----:R-:W-:-:S07]  /*1f80*/  FMUL R10, RZ, UR4 ;  /* 0x00000004ff0a7c20 */ /* 0x002fce0008400000 */
.L_x_20:
[C---:B------:R-:W-:Y:S02]  /*1f90*/  FMNMX R5, R10.reuse, R2, !PT ;  /* 0x000000020a057209 */ /* 0x040fe40007800000 */
[----:B------:R-:W-:Y:S02]  /*1fa0*/  MOV R7, 0x3bbb989d ;  /* 0x3bbb989d00077802 */ /* 0x000fe40000000f00 */
[----:B------:R-:W-:Y:S01]  /*1fb0*/  MOV R9, 0x437c0000 ;  /* 0x437c000000097802 */ /* 0x000fe20000000f00 */
[----:B------:R-:W-:Y:S01]  /*1fc0*/  FADD R2, -R5, R2 ;  /* 0x0000000205027221 */ /* 0x000fe20000000100 */
[----:B------:R-:W-:Y:S01]  /*1fd0*/  FADD R6, R10, -R5 ;  /* 0x800000050a067221 */ /* 0x000fe20000000000 */
[----:B------:R-:W-:Y:S02]  /*1fe0*/  IADD3 R3, PT, PT, R3, 0x1, RZ ;  /* 0x0000000103037810 */ /* 0x000fe40007ffe0ff */
[-C--:B------:R-:W-:Y:S01]  /*1ff0*/  FFMA.SAT R4, R2, R7.reuse, 0.5 ;  /* 0x3f00000002047423 */ /* 0x080fe20000002007 */
[----:B------:R-:W-:Y:S01]  /*2000*/  FFMA.SAT R8, R6, R7, 0.5 ;  /* 0x3f00000006087423 */ /* 0x000fe20000002007 */
[----:B------:R-:W-:-:S02]  /*2010*/  ISETP.NE.AND P0, PT, R3, R0, PT ;  /* 0x000000000300720c */ /* 0x000fc40003f05270 */
[-C--:B------:R-:W-:Y:S01]  /*2020*/  FFMA.RM R4, R4, R9.reuse, 12582913 ;  /* 0x4b40000104047423 */ /* 0x080fe20000004009 */
[----:B------:R-:W-:-:S03]  /*2030*/  FFMA.RM R8, R8, R9, 12582913 ;  /* 0x4b40000108087423 */ /* 0x000fc60000004009 */
[----:B------:R-:W-:Y:S01]  /*2040*/  FADD R7, R4, -12583039 ;  /* 0xcb40007f04077421 */ /* 0x000fe20000000000 */
[----:B------:R-:W-:Y:S01]  /*2050*/  FADD R9, R8, -12583039 ;  /* 0xcb40007f08097421 */ /* 0x000fe20000000000 */
[----:B------:R-:W-:Y:S02]  /*2060*/  SHF.L.U32 R4, R4, 0x17, RZ ;  /* 0x0000001704047819 */ /* 0x000fe400000006ff */
[----:B------:R-:W-:Y:S01]  /*2070*/  FFMA R7, R2, 1.4426950216293334961, -R7 ;  /* 0x3fb8aa3b02077823 */ /* 0x000fe20000000807 */
[----:B------:R-:W-:Y:S01]  /*2080*/  FFMA R9, R6, 1.4426950216293334961, -R9 ;  /* 0x3fb8aa3b06097823 */ /* 0x000fe20000000809 */
[----:B------:R-:W-:Y:S02]  /*2090*/  SHF.L.U32 R8, R8, 0x17, RZ ;  /* 0x0000001708087819 */ /* 0x000fe400000006ff */
[----:B------:R-:W-:Y:S01]  /*20a0*/  FFMA R7, R2, 1.925963033500011079e-08, R7 ;  /* 0x32a5706002077823 */ /* 0x000fe20000000007 */
[----:B------:R-:W-:Y:S01]  /*20b0*/  FFMA R9, R6, 1.925963033500011079e-08, R9 ;  /* 0x32a5706006097823 */ /* 0x000fe20000000009 */
[----:B------:R-:W-:-:S04]  /*20c0*/  MOV R2, R5 ;  /* 0x0000000500027202 */ /* 0x000fc80000000f00 */
[----:B------:R-:W1:Y:S08]  /*20d0*/  MUFU.EX2 R7, R7 ;  /* 0x0000000700077308 */ /* 0x000e700000000800 */
[----:B------:R-:W2:Y:S01]  /*20e0*/  MUFU.EX2 R9, R9 ;  /* 0x0000000900097308 */ /* 0x000ea20000000800 */
[----:B-1----:R-:W-:Y:S01]  /*20f0*/  FMUL R4, R4, R7 ;  /* 0x0000000704047220 */ /* 0x002fe20000400000 */
[----:B--2---:R-:W-:-:S04]  /*2100*/  FMUL R11, R8, R9 ;  /* 0x00000009080b7220 */ /* 0x004fc80000400000 */
[----:B------:R-:W-:Y:S01]  /*2110*/  FFMA R25, R4, R25, R11 ;  /* 0x0000001904197223 */ /* 0x000fe2000000000b */
[----:B------:R-:W-:Y:S06]  /*2120*/  @P0 BRA `(.L_x_20) ;  /* 0xfffffffc00980947 */ /* 0x000fec000383ffff */
.L_x_1:
[----:B------:R-:W-:Y:S05]  /*2130*/  BSYNC.RECONVERGENT B0 ;  /* 0x0000000000007941 */ /* 0x000fea0003800200 */
.L_x_0:
[----:B------:R-:W5:Y:S02]  /*2140*/  LDC R0, c[0x0][0x3a4] ;  /* 0x0000e900ff007b82 */ /* 0x000f640000000800 */
[----:B-----5:R-:W-:-:S13]  /*2150*/  ISETP.GE.AND P0, PT, R0, 0x1, PT ;  /* 0x000000010000780c */ /* 0x020fda0003f06270 */
[----:B------:R-:W-:Y:S05]  /*2160*/  @!P0 EXIT ;  /* 0x000000000000894d */ /* 0x000fea0003800000 */
[C---:B------:R-:W-:Y:S01]  /*2170*/  ISETP.GE.U32.AND P0, PT, R0.reuse, 0x10, PT ;  /* 0x000000100000780c */ /* 0x040fe20003f06070 */
[----:B------:R-:W-:Y:S01]  /*2180*/  IMAD R27, R27, R0, RZ ;  /* 0x000000001b1b7224 */ /* 0x000fe200078e02ff */
[----:B------:R-:W-:Y:S02]  /*2190*/  LOP3.LUT R2, R0, 0xf, RZ, 0xc0, !PT ;  /* 0x0000000f00027812 */ /* 0x000fe400078ec0ff */
[----:B-1----:R-:W-:-:S09]  /*21a0*/  MOV R3, RZ ;  /* 0x000000ff00037202 */ /* 0x002fd20000000f00 */
[----:B------:R-:W-:Y:S05]  /*21b0*/  @!P0 BRA `(.L_x_21) ;  /* 0x0000000c00ec8947 */ /* 0x000fea0003800000 */
[----:B------:R-:W1:Y:S01]  /*21c0*/  LDCU.64 UR4, c[0x0][0x398] ;  /* 0x00007300ff0477ac */ /* 0x000e620008000a00 */
[----:B------:R-:W-:Y:S02]  /*21d0*/  LOP3.LUT R3, R0, 0x7ffffff0, RZ, 0xc0, !PT ;  /* 0x7ffffff000037812 */ /* 0x000fe400078ec0ff */
[----:B---34-:R-:W-:Y:S02]  /*21e0*/  IADD3 R8, PT, PT, R1, 0x20, RZ ;  /* 0x0000002001087810 */ /* 0x018fe40007ffe0ff */
[----:B--2---:R-:W-:Y:S02]  /*21f0*/  MOV R9, R27 ;  /* 0x0000001b00097202 */ /* 0x004fe40000000f00 */
[----:B------:R-:W-:Y:S01]  /*2200*/  IADD3 R10, PT, PT, -R3, RZ, RZ ;  /* 0x000000ff030a7210 */ /* 0x000fe20007ffe1ff */
[----:B-1----:R-:W-:-:S04]  /*2210*/  UIADD3 UR4, UP0, UPT, UR4, 0x20, URZ ;  /* 0x0000002004047890 */ /* 0x002fc8000ff1e0ff */
[----:B------:R-:W-:-:S12]  /*2220*/  UIADD3.X UR5, UPT, UPT, URZ, UR5, URZ, UP0, !UPT ;  /* 0x00000005ff057290 */ /* 0x000fd800087fe4ff */
.L_x_54:
[----:B------:R-:W2:Y:S01]  /*2230*/  LDL.128 R4, [R8+-0x20] ;  /* 0xffffe00008047983 */ /* 0x000ea20000100c00 */
[----:B-1----:R-:W1:Y:S01]  /*2240*/  MUFU.RCP R0, R25 ;  /* 0x0000001900007308 */ /* 0x002e620000001000 */
[----:B------:R-:W-:Y:S01]  /*2250*/  MOV R18, UR4 ;  /* 0x0000000400127c02 */ /* 0x000fe20008000f00 */
[----:B------:R-:W-:Y:S01]  /*2260*/  BSSY.RECONVERGENT B2, `(.L_x_22) ;  /* 0x000000f000027945 */ /* 0x000fe20003800200 */
[----:B------:R-:W-:Y:S02]  /*2270*/  MOV R19, UR5 ;  /* 0x0000000500137c02 */ /* 0x000fe40008000f00 */
[----:B------:R-:W-:Y:S01]  /*2280*/  IADD3 R10, PT, PT, R10, 0x10, RZ ;  /* 0x000000100a0a7810 */ /* 0x000fe20007ffe0ff */
[----:B------:R-:W-:-:S03]  /*2290*/  IMAD.WIDE R18, R9, 0x4, R18 ;  /* 0x0000000409127825 */ /* 0x000fc600078e0212 */
[----:B------:R-:W-:Y:S01]  /*22a0*/  ISETP.NE.AND P2, PT, R10, RZ, PT ;  /* 0x000000ff0a00720c */ /* 0x000fe20003f45270 */
[----:B-1----:R-:W-:-:S04]  /*22b0*/  FFMA R11, R0, -R25, 1 ;  /* 0x3f800000000b7423 */ /* 0x002fc80000000819 */
[----:B------:R-:W-:Y:S01]  /*22c0*/  FFMA R11, R0, R11, R0 ;  /* 0x0000000b000b7223 */ /* 0x000fe20000000000 */
[----:B--2---:R-:W1:Y:S03]  /*22d0*/  FCHK P0, R4, R25 ;  /* 0x0000001904007302 */ /* 0x004e660000000000 */
[----:B------:R-:W-:-:S04]  /*22e0*/  FFMA R0, R4, R11, RZ ;  /* 0x0000000b04007223 */ /* 0x000fc800000000ff */
[----:B------:R-:W-:-:S04]  /*22f0*/  FFMA R12, R0, -R25, R4 ;  /* 0x80000019000c7223 */ /* 0x000fc80000000004 */
[----:B------:R-:W-:Y:S01]  /*2300*/  FFMA R0, R11, R12, R0 ;  /* 0x0000000c0b007223 */ /* 0x000fe20000000000 */
[----:B-1----:R-:W-:Y:S06]  /*2310*/  @!P0 BRA `(.L_x_23) ;  /* 0x00000000000c8947 */ /* 0x002fec0003800000 */
[----:B------:R-:W-:Y:S02]  /*2320*/  MOV R0, R4 ;  /* 0x0000000400007202 */ /* 0x000fe40000000f00 */
[----:B------:R-:W-:-:S07]  /*2330*/  MOV R14, 0x2350 ;  /* 0x00002350000e7802 */ /* 0x000fce0000000f00 */
[----:B0-----:R-:W-:Y:S05]  /*2340*/  CALL.REL.NOINC `($__internal_0_$__cuda_sm3x_div_rn_noftz_f32_slowpath) ;  /* 0x0000001c00487944 */ /* 0x001fea0003c00000 */
.L_x_23:
[----:B------:R-:W-:Y:S05]  /*2350*/  BSYNC.RECONVERGENT B2 ;  /* 0x0000000000027941 */ /* 0x000fea0003800200 */
.L_x_22:
[----:B------:R-:W1:Y:S01]  /*2360*/  MUFU.RCP R4, R25 ;  /* 0x0000001900047308 */ /* 0x000e620000001000 */
[----:B------:R2:W-:Y:S01]  /*2370*/  STG.E desc[UR6][R18.64+-0x20], R0 ;  /* 0xffffe00012007986 */ /* 0x0005e2000c101906 */
[----:B------:R-:W-:Y:S06]  /*2380*/  BSSY.RECONVERGENT B2, `(.L_x_24) ;  /* 0x000000c000027945 */ /* 0x000fec0003800200 */
[----:B------:R-:W3:Y:S01]  /*2390*/  FCHK P0, R5, R25 ;  /* 0x0000001905007302 */ /* 0x000ee20000000000 */
[----:B-1----:R-:W-:-:S04]  /*23a0*/  FFMA R11, R4, -R25, 1 ;  /* 0x3f800000040b7423 */ /* 0x002fc80000000819 */
[----:B------:R-:W-:-:S04]  /*23b0*/  FFMA R13, R4, R11, R4 ;  /* 0x0000000b040d7223 */ /* 0x000fc80000000004 */
[----:B------:R-:W-:-:S04]  /*23c0*/  FFMA R4, R5, R13, RZ ;  /* 0x0000000d05047223 */ /* 0x000fc800000000ff */
[----:B------:R-:W-:-:S04]  /*23d0*/  FFMA R11, R4, -R25, R5 ;  /* 0x80000019040b7223 */ /* 0x000fc80000000005 */
[----:B------:R-:W-:Y:S01]  /*23e0*/  FFMA R11, R13, R11, R4 ;  /* 0x0000000b0d0b7223 */ /* 0x000fe20000000004 */
[----:B--23--:R-:W-:Y:S06]  /*23f0*/  @!P0 BRA `(.L_x_25) ;  /* 0x0000000000108947 */ /* 0x00cfec0003800000 */
[----:B------:R-:W-:Y:S02]  /*2400*/  MOV R0, R5 ;  /* 0x0000000500007202 */ /* 0x000fe40000000f00 */
[----:B------:R-:W-:-:S07]  /*2410*/  MOV R14, 0x2430 ;  /* 0x00002430000e7802 */ /* 0x000fce0000000f00 */
[----:B0-----:R-:W-:Y:S05]  /*2420*/  CALL.REL.NOINC `($__internal_0_$__cuda_sm3x_div_rn_noftz_f32_slowpath) ;  /* 0x0000001c00107944 */ /* 0x001fea0003c00000 */
[----:B------:R-:W-:-:S07]  /*2430*/  MOV R11, R0 ;  /* 0x00000000000b7202 */ /* 0x000fce0000000f00 */
.L_x_25:
[----:B------:R-:W-:Y:S05]  /*2440*/  BSYNC.RECONVERGENT B2 ;  /* 0x0000000000027941 */ /* 0x000fea0003800200 */
.L_x_24:
        /* <DEDUP_REMOVED lines=13> */
.L_x_27:
[----:B------:R-:W-:Y:S05]  /*2520*/  BSYNC.RECONVERGENT B2 ;  /* 0x0000000000027941 */ /* 0x000fea0003800200 */
.L_x_26:
        /* <DEDUP_REMOVED lines=14> */
.L_x_29:
[----:B------:R-:W-:Y:S05]  /*2610*/  BSYNC.RECONVERGENT B2 ;  /* 0x0000000000027941 */ /* 0x000fea0003800200 */
.L_x_28:
[----:B------:R-:W2:Y:S01]  /*2620*/  LDL.128 R4, [R8+-0x10] ;  /* 0xfffff00008047983 */ /* 0x000ea20000100c00 */
[----:B------:R-:W1:Y:S01]  /*2630*/  MUFU.RCP R0, R25 ;  /* 0x0000001900007308 */ /* 0x000e620000001000 */
[----:B------:R-:W-:Y:S02]  /*2640*/  BSSY.RECONVERGENT B2, `(.L_x_30) ;  /* 0x000000d000027945 */ /* 0x000fe40003800200 */
[----:B------:R3:W-:Y:S01]  /*2650*/  STG.E desc[UR6][R18.64+-0x14], R13 ;  /* 0xffffec0d12007986 */ /* 0x0007e2000c101906 */
[----:B-1----:R-:W-:-:S04]  /*2660*/  FFMA R11, R0, -R25, 1 ;  /* 0x3f800000000b7423 */ /* 0x002fc80000000819 */
[----:B------:R-:W-:Y:S01]  /*2670*/  FFMA R11, R0, R11, R0 ;  /* 0x0000000b000b7223 */ /* 0x000fe20000000000 */
[----:B--2---:R-:W1:Y:S03]  /*2680*/  FCHK P0, R4, R25 ;  /* 0x0000001904007302 */ /* 0x004e660000000000 */
[----:B------:R-:W-:-:S04]  /*2690*/  FFMA R15, R11, R4, RZ ;  /* 0x000000040b0f7223 */ /* 0x000fc800000000ff */
[----:B------:R-:W-:-:S04]  /*26a0*/  FFMA R0, R15, -R25, R4 ;  /* 0x800000190f007223 */ /* 0x000fc80000000004 */
[----:B------:R-:W-:Y:S01]  /*26b0*/  FFMA R11, R11, R0, R15 ;  /* 0x000000000b0b7223 */ /* 0x000fe2000000000f */
[----:B-1-3--:R-:W-:Y:S06]  /*26c0*/  @!P0 BRA `(.L_x_31) ;  /* 0x0000000000108947 */ /* 0x00afec0003800000 */
[----:B------:R-:W-:Y:S02]  /*26d0*/  MOV R0, R4 ;  /* 0x0000000400007202 */ /* 0x000fe40000000f00 */
[----:B------:R-:W-:-:S07]  /*26e0*/  MOV R14, 0x2700 ;  /* 0x00002700000e7802 */ /* 0x000fce0000000f00 */
[----:B0-----:R-:W-:Y:S05]  /*26f0*/  CALL.REL.NOINC `($__internal_0_$__cuda_sm3x_div_rn_noftz_f32_slowpath) ;  /* 0x00000018005c7944 */ /* 0x001fea0003c00000 */
[----:B------:R-:W-:-:S07]  /*2700*/  MOV R11, R0 ;  /* 0x00000000000b7202 */ /* 0x000fce0000000f00 */
.L_x_31:
[----:B------:R-:W-:Y:S05]  /*2710*/  BSYNC.RECONVERGENT B2 ;  /* 0x0000000000027941 */ /* 0x000fea0003800200 */
.L_x_30:
        /* <DEDUP_REMOVED lines=13> */
.L_x_33:
[----:B------:R-:W-:Y:S05]  /*27f0*/  BSYNC.RECONVERGENT B2 ;  /* 0x0000000000027941 */ /* 0x000fea0003800200 */
.L_x_32:
        /* <DEDUP_REMOVED lines=14> */
.L_x_35:
[----:B------:R-:W-:Y:S05]  /*28e0*/  BSYNC.RECONVERGENT B2 ;  /* 0x0000000000027941 */ /* 0x000fea0003800200 */
.L_x_34:
        /* <DEDUP_REMOVED lines=13> */
.L_x_37:
[----:B------:R-:W-:Y:S05]  /*29c0*/  BSYNC.RECONVERGENT B2 ;  /* 0x0000000000027941 */ /* 0x000fea0003800200 */
.L_x_36:
[----:B------:R-:W2:Y:S01]  /*29d0*/  LDL.128 R4, [R8] ;  /* 0x0000000008047983 */ /* 0x000ea20000100c00 */
        /* <DEDUP_REMOVED lines=14> */
.L_x_39:
[----:B------:R-:W-:Y:S05]  /*2ac0*/  BSYNC.RECONVERGENT B2 ;  /* 0x0000000000027941 */ /* 0x000fea0003800200 */
.L_x_38:
        /* <DEDUP_REMOVED lines=13> */
.L_x_41:
[----:B------:R-:W-:Y:S05]  /*2ba0*/  BSYNC.RECONVERGENT B2 ;  /* 0x0000000000027941 */ /* 0x000fea0003800200 */
.L_x_40:
        /* <DEDUP_REMOVED lines=14> */
.L_x_43:
[----:B------:R-:W-:Y:S05]  /*2c90*/  BSYNC.RECONVERGENT B2 ;  /* 0x0000000000027941 */ /* 0x000fea0003800200 */
.L_x_42:
        /* <DEDUP_REMOVED lines=13> */
.L_x_45:
[----:B------:R-:W-:Y:S05]  /*2d70*/  BSYNC.RECONVERGENT B2 ;  /* 0x0000000000027941 */ /* 0x000fea0003800200 */
.L_x_44:
[----:B------:R-:W2:Y:S01]  /*2d80*/  LDL.128 R4, [R8+0x10] ;  /* 0x0000100008047983 */ /* 0x000ea20000100c00 */
        /* <DEDUP_REMOVED lines=14> */
.L_x_47:
[----:B------:R-:W-:Y:S05]  /*2e70*/  BSYNC.RECONVERGENT B2 ;  /* 0x0000000000027941 */ /* 0x000fea0003800200 */
.L_x_46:
        /* <DEDUP_REMOVED lines=13> */
.L_x_49:
[----:B------:R-:W-:Y:S05]  /*2f50*/  BSYNC.RECONVERGENT B2 ;  /* 0x0000000000027941 */ /* 0x000fea0003800200 */
.L_x_48:
        /* <DEDUP_REMOVED lines=14> */
.L_x_51:
[----:B------:R-:W-:Y:S05]  /*3040*/  BSYNC.RECONVERGENT B2 ;  /* 0x0000000000027941 */ /* 0x000fea0003800200 */
.L_x_50:
        /* <DEDUP_REMOVED lines=13> */
.L_x_53:
[----:B------:R-:W-:Y:S05]  /*3120*/  BSYNC.RECONVERGENT B2 ;  /* 0x0000000000027941 */ /* 0x000fea0003800200 */
.L_x_52:
[----:B------:R1:W-:Y:S01]  /*3130*/  STG.E desc[UR6][R18.64+0x1c], R0 ;  /* 0x00001c0012007986 */ /* 0x0003e2000c101906 */
[----:B------:R-:W-:Y:S02]  /*3140*/  IADD3 R8, PT, PT, R8, 0x40, RZ ;  /* 0x0000004008087810 */ /* 0x000fe40007ffe0ff */
[----:B------:R-:W-:Y:S01]  /*3150*/  IADD3 R9, PT, PT, R9, 0x10, RZ ;  /* 0x0000001009097810 */ /* 0x000fe20007ffe0ff */
[----:B------:R-:W-:Y:S06]  /*3160*/  @P2 BRA `(.L_x_54) ;  /* 0xfffffff000302947 */ /* 0x000fec000383ffff */
.L_x_21:
[----:B------:R-:W-:-:S13]  /*3170*/  ISETP.NE.AND P0, PT, R2, RZ, PT ;  /* 0x000000ff0200720c */ /* 0x000fda0003f05270 */
[----:B------:R-:W-:Y:S05]  /*3180*/  @!P0 EXIT ;  /* 0x000000000000894d */ /* 0x000fea0003800000 */
[----:B------:R-:W5:Y:S01]  /*3190*/  LDCU UR4, c[0x0][0x3a4] ;  /* 0x00007480ff0477ac */ /* 0x000f620008000800 */
[----:B------:R-:W-:Y:S01]  /*31a0*/  ISETP.GE.U32.AND P0, PT, R2, 0x8, PT ;  /* 0x000000080200780c */ /* 0x000fe20003f06070 */
[----:B-----5:R-:W-:-:S12]  /*31b0*/  ULOP3.LUT UR4, UR4, 0x7, URZ, 0xc0, !UPT ;  /* 0x0000000704047892 */ /* 0x020fd8000f8ec0ff */
[----:B------:R-:W-:Y:S05]  /*31c0*/  @!P0 BRA `(.L_x_55) ;  /* 0x0000000800108947 */ /* 0x000fea0003800000 */
[----:B------:R-:W-:-:S05]  /*31d0*/  LEA R2, R3, R26, 0x2 ;  /* 0x0000001a03027211 */ /* 0x000fca00078e10ff */
[----:B------:R-:W5:Y:S01]  /*31e0*/  LDL R7, [R2] ;  /* 0x0000000002077983 */ /* 0x000f620000100800 */
[----:B-1----:R-:W2:Y:S01]  /*31f0*/  MUFU.RCP R0, R25 ;  /* 0x0000001900007308 */ /* 0x002ea20000001000 */
[----:B------:R-:W-:Y:S01]  /*3200*/  BSSY.RECONVERGENT B2, `(.L_x_56) ;  /* 0x000000c000027945 */ /* 0x000fe20003800200 */
[----:B--2---:R-:W-:-:S04]  /*3210*/  FFMA R5, R0, -R25, 1 ;  /* 0x3f80000000057423 */ /* 0x004fc80000000819 */
[----:B------:R-:W-:Y:S02]  /*3220*/  FFMA R0, R0, R5, R0 ;  /* 0x0000000500007223 */ /* 0x000fe40000000000 */
[----:B-----5:R-:W1:Y:S02]  /*3230*/  FCHK P0, R7, R25 ;  /* 0x0000001907007302 */ /* 0x020e640000000000 */
[----:B------:R-:W-:-:S04]  /*3240*/  FFMA R4, R0, R7, RZ ;  /* 0x0000000700047223 */ /* 0x000fc800000000ff */
[----:B------:R-:W-:-:S04]  /*3250*/  FFMA R5, R4, -R25, R7 ;  /* 0x8000001904057223 */ /* 0x000fc80000000007 */
[----:B------:R-:W-:Y:S01]  /*3260*/  FFMA R5, R0, R5, R4 ;  /* 0x0000000500057223 */ /* 0x000fe20000000004 */
[----:B-1----:R-:W-:Y:S06]  /*3270*/  @!P0 BRA `(.L_x_57) ;  /* 0x0000000000108947 */ /* 0x002fec0003800000 */
[----:B------:R-:W-:Y:S02]  /*3280*/  MOV R0, R7 ;  /* 0x0000000700007202 */ /* 0x000fe40000000f00 */
[----:B------:R-:W-:-:S07]  /*3290*/  MOV R14, 0x32b0 ;  /* 0x000032b0000e7802 */ /* 0x000fce0000000f00 */
[----:B0--34-:R-:W-:Y:S05]  /*32a0*/  CALL.REL.NOINC `($__internal_0_$__cuda_sm3x_div_rn_noftz_f32_slowpath) ;  /* 0x0000000c00707944 */ /* 0x019fea0003c00000 */
[----:B------:R-:W-:-:S07]  /*32b0*/  MOV R5, R0 ;  /* 0x0000000000057202 */ /* 0x000fce0000000f00 */
.L_x_57:
[----:B------:R-:W-:Y:S05]  /*32c0*/  BSYNC.RECONVERGENT B2 ;  /* 0x0000000000027941 */ /* 0x000fea0003800200 */
.L_x_56:
[----:B------:R-:W2:Y:S01]  /*32d0*/  LDL R11, [R2+0x4] ;  /* 0x00000400020b7983 */ /* 0x000ea20000100800 */
[----:B------:R-:W1:Y:S01]  /*32e0*/  LDC.64 R6, c[0x0][0x398] ;  /* 0x0000e600ff067b82 */ /* 0x000e620000000a00 */
[----:B------:R-:W5:Y:S01]  /*32f0*/  MUFU.RCP R0, R25 ;  /* 0x0000001900007308 */ /* 0x000f620000001000 */
[----:B---34-:R-:W-:Y:S01]  /*3300*/  IADD3 R9, PT, PT, R27, R3, RZ ;  /* 0x000000031b097210 */ /* 0x018fe20007ffe0ff */
[----:B------:R-:W-:Y:S04]  /*3310*/  BSSY.RECONVERGENT B2, `(.L_x_58) ;  /* 0x000000e000027945 */ /* 0x000fe80003800200 */
[----:B-1----:R-:W-:-:S04]  /*3320*/  IMAD.WIDE R6, R9, 0x4, R6 ;  /* 0x0000000409067825 */ /* 0x002fc800078e0206 */
[C---:B-----5:R-:W-:Y:S01]  /*3330*/  FFMA R9, R0.reuse, -R25, 1 ;  /* 0x3f80000000097423 */ /* 0x060fe20000000819 */
[----:B------:R1:W-:Y:S03]  /*3340*/  STG.E desc[UR6][R6.64], R5 ;  /* 0x0000000506007986 */ /* 0x0003e6000c101906 */
[----:B------:R-:W-:Y:S01]  /*3350*/  FFMA R0, R0, R9, R0 ;  /* 0x0000000900007223 */ /* 0x000fe20000000000 */
[----:B--2---:R-:W2:Y:S03]  /*3360*/  FCHK P0, R11, R25 ;  /* 0x000000190b007302 */ /* 0x004ea60000000000 */
[----:B------:R-:W-:-:S04]  /*3370*/  FFMA R4, R0, R11, RZ ;  /* 0x0000000b00047223 */ /* 0x000fc800000000ff */
[----:B------:R-:W-:-:S04]  /*3380*/  FFMA R9, R4, -R25, R11 ;  /* 0x8000001904097223 */ /* 0x000fc8000000000b */
[----:B------:R-:W-:Y:S01]  /*3390*/  FFMA R9, R0, R9, R4 ;  /* 0x0000000900097223 */ /* 0x000fe20000000004 */
[----:B-12---:R-:W-:Y:S06]  /*33a0*/  @!P0 BRA `(.L_x_59) ;  /* 0x0000000000108947 */ /* 0x006fec0003800000 */
[----:B------:R-:W-:Y:S02]  /*33b0*/  MOV R0, R11 ;  /* 0x0000000b00007202 */ /* 0x000fe40000000f00 */
[----:B------:R-:W-:-:S07]  /*33c0*/  MOV R14, 0x33e0 ;  /* 0x000033e0000e7802 */ /* 0x000fce0000000f00 */
[----:B0-----:R-:W-:Y:S05]  /*33d0*/  CALL.REL.NOINC `($__internal_0_$__cuda_sm3x_div_rn_noftz_f32_slowpath) ;  /* 0x0000000c00247944 */ /* 0x001fea0003c00000 */
[----:B------:R-:W-:-:S07]  /*33e0*/  MOV R9, R0 ;  /* 0x0000000000097202 */ /* 0x000fce0000000f00 */
.L_x_59:
[----:B------:R-:W-:Y:S05]  /*33f0*/  BSYNC.RECONVERGENT B2 ;  /* 0x0000000000027941 */ /* 0x000fea0003800200 */
.L_x_58:
[----:B------:R-:W2:Y:S01]  /*3400*/  LDL R11, [R2+0x8] ;  /* 0x00000800020b7983 */ /* 0x000ea20000100800 */
        /* <DEDUP_REMOVED lines=14> */
.L_x_61:
[----:B------:R-:W-:Y:S05]  /*34f0*/  BSYNC.RECONVERGENT B2 ;  /* 0x0000000000027941 */ /* 0x000fea0003800200 */
.L_x_60:
        /* <DEDUP_REMOVED lines=15> */
.L_x_63:
[----:B------:R-:W-:Y:S05]  /*35f0*/  BSYNC.RECONVERGENT B2 ;  /* 0x0000000000027941 */ /* 0x000fea0003800200 */
.L_x_62:
        /* <DEDUP_REMOVED lines=15> */
.L_x_65:
[----:B------:R-:W-:Y:S05]  /*36f0*/  BSYNC.RECONVERGENT B2 ;  /* 0x0000000000027941 */ /* 0x000fea0003800200 */
.L_x_64:
        /* <DEDUP_REMOVED lines=15> */
.L_x_67:
[----:B------:R-:W-:Y:S05]  /*37f0*/  BSYNC.RECONVERGENT B2 ;  /* 0x0000000000027941 */ /* 0x000fea0003800200 */
.L_x_66:
        /* <DEDUP_REMOVED lines=15> */
.L_x_69:
[----:B------:R-:W-:Y:S05]  /*38f0*/  BSYNC.RECONVERGENT B2 ;  /* 0x0000000000027941 */ /* 0x000fea0003800200 */
.L_x_68:
        /* <DEDUP_REMOVED lines=14> */
.L_x_71:
[----:B------:R-:W-:Y:S05]  /*39e0*/  BSYNC.RECONVERGENT B2 ;  /* 0x0000000000027941 */ /* 0x000fea0003800200 */
.L_x_70:
[----:B------:R1:W-:Y:S01]  /*39f0*/  STG.E desc[UR6][R6.64+0x1c], R0 ;  /* 0x00001c0006007986 */ /* 0x0003e2000c101906 */
[----:B------:R-:W-:-:S07]  /*3a00*/  IADD3 R3, PT, PT, R3, 0x8, RZ ;  /* 0x0000000803037810 */ /* 0x000fce0007ffe0ff */
.L_x_55:
[----:B------:R-:W-:-:S13]  /*3a10*/  ISETP.NE.AND P0, PT, RZ, UR4, PT ;  /* 0x00000004ff007c0c */ /* 0x000fda000bf05270 */
[----:B------:R-:W-:Y:S05]  /*3a20*/  @!P0 EXIT ;  /* 0x000000000000894d */ /* 0x000fea0003800000 */
[----:B------:R-:W5:Y:S01]  /*3a30*/  LDCU UR5, c[0x0][0x3a4] ;  /* 0x00007480ff0577ac */ /* 0x000f620008000800 */
[----:B------:R-:W-:Y:S02]  /*3a40*/  UISETP.GE.U32.AND UP0, UPT, UR4, 0x4, UPT ;  /* 0x000000040400788c */ /* 0x000fe4000bf06070 */
[----:B-----5:R-:W-:-:S07]  /*3a50*/  ULOP3.LUT UR5, UR5, 0x3, URZ, 0xc0, !UPT ;  /* 0x0000000305057892 */ /* 0x020fce000f8ec0ff */
[----:B------:R-:W-:Y:S05]  /*3a60*/  BRA.U !UP0, `(.L_x_72) ;  /* 0x0000000508107547 */ /* 0x000fea000b800000 */
[----:B------:R-:W-:-:S05]  /*3a70*/  LEA R2, R3, R26, 0x2 ;  /* 0x0000001a03027211 */ /* 0x000fca00078e10ff */
[----:B-1----:R-:W5:Y:S01]  /*3a80*/  LDL R7, [R2] ;  /* 0x0000000002077983 */ /* 0x002f620000100800 */
[----:B------:R-:W2:Y:S01]  /*3a90*/  MUFU.RCP R0, R25 ;  /* 0x0000001900007308 */ /* 0x000ea20000001000 */
        /* <DEDUP_REMOVED lines=12> */
.L_x_74:
[----:B------:R-:W-:Y:S05]  /*3b60*/  BSYNC.RECONVERGENT B2 ;  /* 0x0000000000027941 */ /* 0x000fea0003800200 */
.L_x_73:
        /* <DEDUP_REMOVED lines=18> */
.L_x_76:
[----:B------:R-:W-:Y:S05]  /*3c90*/  BSYNC.RECONVERGENT B2 ;  /* 0x0000000000027941 */ /* 0x000fea0003800200 */
.L_x_75:
        /* <DEDUP_REMOVED lines=15> */
.L_x_78:
[----:B------:R-:W-:Y:S05]  /*3d90*/  BSYNC.RECONVERGENT B2 ;  /* 0x0000000000027941 */ /* 0x000fea0003800200 */
.L_x_77:
        /* <DEDUP_REMOVED lines=14> */
.L_x_80:
[----:B------:R-:W-:Y:S05]  /*3e80*/  BSYNC.RECONVERGENT B2 ;  /* 0x0000000000027941 */ /* 0x000fea0003800200 */
.L_x_79:
[----:B------:R1:W-:Y:S01]  /*3e90*/  STG.E desc[UR6][R6.64+0xc], R0 ;  /* 0x00000c0006007986 */ /* 0x0003e2000c101906 */
[----:B------:R-:W-:-:S07]  /*3ea0*/  IADD3 R3, PT, PT, R3, 0x4, RZ ;  /* 0x0000000403037810 */ /* 0x000fce0007ffe0ff */
.L_x_72:
[----:B------:R-:W-:-:S13]  /*3eb0*/  ISETP.NE.AND P0, PT, RZ, UR5, PT ;  /* 0x00000005ff007c0c */ /* 0x000fda000bf05270 */
[----:B------:R-:W-:Y:S05]  /*3ec0*/  @!P0 EXIT ;  /* 0x000000000000894d */ /* 0x000fea0003800000 */
[----:B-1----:R-:W1:Y:S01]  /*3ed0*/  LDC.64 R6, c[0x0][0x398] ;  /* 0x0000e600ff067b82 */ /* 0x002e620000000a00 */
[----:B------:R-:W-:Y:S01]  /*3ee0*/  IADD3 R27, PT, PT, R27, R3, RZ ;  /* 0x000000031b1b7210 */ /* 0x000fe20007ffe0ff */
[----:B------:R-:W-:Y:S01]  /*3ef0*/  UIADD3 UR4, UPT, UPT, -UR5, URZ, URZ ;  /* 0x000000ff05047290 */ /* 0x000fe2000fffe1ff */
[----:B------:R-:W-:-:S11]  /*3f00*/  LEA R3, R3, R26, 0x2 ;  /* 0x0000001a03037211 */ /* 0x000fd600078e10ff */
.L_x_83:
[----:B------:R-:W5:Y:S01]  /*3f10*/  LDL R4, [R3] ;  /* 0x0000000003047983 */ /* 0x000f620000100800 */
[----:B0-----:R-:W0:Y:S01]  /*3f20*/  MUFU.RCP R0, R25 ;  /* 0x0000001900007308 */ /* 0x001e220000001000 */
[----:B------:R-:W-:Y:S01]  /*3f30*/  UIADD3 UR4, UPT, UPT, UR4, 0x1, URZ ;  /* 0x0000000104047890 */ /* 0x000fe2000fffe0ff */
[----:B------:R-:W-:Y:S01]  /*3f40*/  BSSY.RECONVERGENT B2, `(.L_x_81) ;  /* 0x000000d000027945 */ /* 0x000fe20003800200 */
[----:B-1234-:R-:W-:Y:S02]  /*3f50*/  IMAD.WIDE R8, R27, 0x4, R6 ;  /* 0x000000041b087825 */ /* 0x01efe400078e0206 */
[----:B------:R-:W-:Y:S02]  /*3f60*/  UISETP.NE.AND UP0, UPT, UR4, URZ, UPT ;  /* 0x000000ff0400728c */ /* 0x000fe4000bf05270 */
[----:B0-----:R-:W-:-:S04]  /*3f70*/  FFMA R5, R0, -R25, 1 ;  /* 0x3f80000000057423 */ /* 0x001fc80000000819 */
[----:B------:R-:W-:Y:S01]  /*3f80*/  FFMA R0, R0, R5, R0 ;  /* 0x0000000500007223 */ /* 0x000fe20000000000 */
[----:B-----5:R-:W0:Y:S03]  /*3f90*/  FCHK P0, R4, R25 ;  /* 0x0000001904007302 */ /* 0x020e260000000000 */
[----:B------:R-:W-:-:S04]  /*3fa0*/  FFMA R5, R0, R4, RZ ;  /* 0x0000000400057223 */ /* 0x000fc800000000ff */
[----:B------:R-:W-:-:S04]  /*3fb0*/  FFMA R2, R5, -R25, R4 ;  /* 0x8000001905027223 */ /* 0x000fc80000000004 */
[----:B------:R-:W-:Y:S01]  /*3fc0*/  FFMA R0, R0, R2, R5 ;  /* 0x0000000200007223 */ /* 0x000fe20000000005 */
[----:B0-----:R-:W-:Y:S06]  /*3fd0*/  @!P0 BRA `(.L_x_82) ;  /* 0x00000000000c8947 */ /* 0x001fec0003800000 */
[----:B------:R-:W-:Y:S02]  /*3fe0*/  MOV R0, R4 ;  /* 0x0000000400007202 */ /* 0x000fe40000000f00 */
[----:B------:R-:W-:-:S07]  /*3ff0*/  MOV R14, 0x4010 ;  /* 0x00004010000e7802 */ /* 0x000fce0000000f00 */
[----:B------:R-:W-:Y:S05]  /*4000*/  CALL.REL.NOINC `($__internal_0_$__cuda_sm3x_div_rn_noftz_f32_slowpath) ;  /* 0x0000000000187944 */ /* 0x000fea0003c00000 */
.L_x_82:
[----:B------:R-:W-:Y:S05]  /*4010*/  BSYNC.RECONVERGENT B2 ;  /* 0x0000000000027941 */ /* 0x000fea0003800200 */
.L_x_81:
[----:B------:R0:W-:Y:S01]  /*4020*/  STG.E desc[UR6][R8.64], R0 ;  /* 0x0000000008007986 */ /* 0x0001e2000c101906 */
[----:B------:R-:W-:Y:S02]  /*4030*/  IADD3 R27, PT, PT, R27, 0x1, RZ ;  /* 0x000000011b1b7810 */ /* 0x000fe40007ffe0ff */
[----:B------:R-:W-:Y:S01]  /*4040*/  IADD3 R3, PT, PT, R3, 0x4, RZ ;  /* 0x0000000403037810 */ /* 0x000fe20007ffe0ff */
[----:B------:R-:W-:Y:S06]  /*4050*/  BRA.U UP0, `(.L_x_83) ;  /* 0xfffffffd00ac7547 */ /* 0x000fec000b83ffff */
[----:B------:R-:W-:Y:S05]  /*4060*/  EXIT ;  /* 0x000000000000794d */ /* 0x000fea0003800000 */
        .weak           $__internal_0_$__cuda_sm3x_div_rn_noftz_f32_slowpath
        .type           $__internal_0_$__cuda_sm3x_div_rn_noftz_f32_slowpath,@function
        .size           $__internal_0_$__cuda_sm3x_div_rn_noftz_f32_slowpath,(.L_x_96 - $__internal_0_$__cuda_sm3x_div_rn_noftz_f32_slowpath)
$__internal_0_$__cuda_sm3x_div_rn_noftz_f32_slowpath:
[----:B------:R-:W-:Y:S01]  /*4070*/  SHF.R.U32.HI R12, RZ, 0x17, R25 ;  /* 0x00000017ff0c7819 */ /* 0x000fe20000011619 */
[----:B------:R-:W-:Y:S01]  /*4080*/  BSSY.RECONVERGENT B0, `(.L_x_84) ;  /* 0x0000064000007945 */ /* 0x000fe20003800200 */
[----:B------:R-:W-:Y:S02]  /*4090*/  SHF.R.U32.HI R15, RZ, 0x17, R0 ;  /* 0x00000017ff0f7819 */ /* 0x000fe40000011600 */
[----:B------:R-:W-:Y:S02]  /*40a0*/  LOP3.LUT R12, R12, 0xff, RZ, 0xc0, !PT ;  /* 0x000000ff0c0c7812 */ /* 0x000fe400078ec0ff */
[----:B------:R-:W-:Y:S02]  /*40b0*/  LOP3.LUT R15, R15, 0xff, RZ, 0xc0, !PT ;  /* 0x000000ff0f0f7812 */ /* 0x000fe400078ec0ff */
[----:B------:R-:W-:Y:S02]  /*40c0*/  IADD3 R13, PT, PT, R12, -0x1, RZ ;  /* 0xffffffff0c0d7810 */ /* 0x000fe40007ffe0ff */
[----:B------:R-:W-:-:S02]  /*40d0*/  IADD3 R4, PT, PT, R15, -0x1, RZ ;  /* 0xffffffff0f047810 */ /* 0x000fc40007ffe0ff */
[----:B------:R-:W-:Y:S02]  /*40e0*/  ISETP.GT.U32.AND P0, PT, R13, 0xfd, PT ;  /* 0x000000fd0d00780c */ /* 0x000fe40003f04070 */
[----:B------:R-:W-:Y:S02]  /*40f0*/  MOV R11, R25 ;  /* 0x00000019000b7202 */ /* 0x000fe40000000f00 */
[----:B------:R-:W-:-:S13]  /*4100*/  ISETP.GT.U32.OR P0, PT, R4, 0xfd, P0 ;  /* 0x000000fd0400780c */ /* 0x000fda0000704470 */
[----:B------:R-:W-:Y:S01]  /*4110*/  @!P0 MOV R4, RZ ;  /* 0x000000ff00048202 */ /* 0x000fe20000000f00 */
[----:B------:R-:W-:Y:S06]  /*4120*/  @!P0 BRA `(.L_x_85) ;  /* 0x0000000000608947 */ /* 0x000fec0003800000 */
[----:B------:R-:W-:Y:S02]  /*4130*/  FSETP.GTU.FTZ.AND P0, PT, |R0|, +INF , PT ;  /* 0x7f8000000000780b */ /* 0x000fe40003f1c200 */
[----:B------:R-:W-:-:S04]  /*4140*/  FSETP.GTU.FTZ.AND P1, PT, |R25|, +INF , PT ;  /* 0x7f8000001900780b */ /* 0x000fc80003f3c200 */
[----:B------:R-:W-:-:S13]  /*4150*/  PLOP3.LUT P0, PT, P0, P1, PT, 0xf8, 0x8f ;  /* 0x00000000008f781c */ /* 0x000fda0000703f70 */
[----:B------:R-:W-:Y:S05]  /*4160*/  @P0 BRA `(.L_x_86) ;  /* 0x0000000400500947 */ /* 0x000fea0003800000 */
[----:B------:R-:W-:-:S13]  /*4170*/  LOP3.LUT P0, RZ, R11, 0x7fffffff, R0, 0xc8, !PT ;  /* 0x7fffffff0bff7812 */ /* 0x000fda000780c800 */
[----:B------:R-:W-:Y:S05]  /*4180*/  @!P0 BRA `(.L_x_87) ;  /* 0x0000000400408947 */ /* 0x000fea0003800000 */
[C---:B------:R-:W-:Y:S02]  /*4190*/  FSETP.NEU.FTZ.AND P0, PT, |R0|.reuse, +INF , PT ;  /* 0x7f8000000000780b */ /* 0x040fe40003f1d200 */
[----:B------:R-:W-:Y:S02]  /*41a0*/  FSETP.NEU.FTZ.AND P3, PT, |R25|, +INF , PT ;  /* 0x7f8000001900780b */ /* 0x000fe40003f7d200 */
[----:B------:R-:W-:-:S11]  /*41b0*/  FSETP.NEU.FTZ.AND P1, PT, |R0|, +INF , PT ;  /* 0x7f8000000000780b */ /* 0x000fd60003f3d200 */
[----:B------:R-:W-:Y:S05]  /*41c0*/  @!P3 BRA !P0, `(.L_x_87) ;  /* 0x000000040030b947 */ /* 0x000fea0004000000 */
[----:B------:R-:W-:-:S04]  /*41d0*/  LOP3.LUT P0, RZ, R0, 0x7fffffff, RZ, 0xc0, !PT ;  /* 0x7fffffff00ff7812 */ /* 0x000fc8000780c0ff */
[----:B------:R-:W-:-:S13]  /*41e0*/  PLOP3.LUT P0, PT, P3, P0, PT, 0x2f, 0xf2 ;  /* 0x0000000000f2781c */ /* 0x000fda0001f00577 */
[----:B------:R-:W-:Y:S05]  /*41f0*/  @P0 BRA `(.L_x_88) ;  /* 0x00000004001c0947 */ /* 0x000fea0003800000 */
[----:B------:R-:W-:-:S04]  /*4200*/  LOP3.LUT P0, RZ, R11, 0x7fffffff, RZ, 0xc0, !PT ;  /* 0x7fffffff0bff7812 */ /* 0x000fc8000780c0ff */
[----:B------:R-:W-:-:S13]  /*4210*/  PLOP3.LUT P0, PT, P1, P0, PT, 0x2f, 0xf2 ;  /* 0x0000000000f2781c */ /* 0x000fda0000f00577 */
[----:B------:R-:W-:Y:S05]  /*4220*/  @P0 BRA `(.L_x_89) ;  /* 0x0000000400040947 */ /* 0x000fea0003800000 */
[----:B------:R-:W-:Y:S02]  /*4230*/  IADD3 R4, PT, PT, R15, -0x1, RZ ;  /* 0xffffffff0f047810 */ /* 0x000fe40007ffe0ff */
[----:B------:R-:W-:Y:S02]  /*4240*/  ISETP.GE.AND P1, PT, R13, RZ, PT ;  /* 0x000000ff0d00720c */ /* 0x000fe40003f26270 */
[----:B------:R-:W-:-:S11]  /*4250*/  ISETP.GE.AND P0, PT, R4, RZ, PT ;  /* 0x000000ff0400720c */ /* 0x000fd60003f06270 */
[----:B------:R-:W-:Y:S02]  /*4260*/  @!P1 FFMA R11, R25, 1.84467440737095516160e+19, RZ ;  /* 0x5f800000190b9823 */ /* 0x000fe400000000ff */
[----:B------:R-:W-:Y:S01]  /*4270*/  @P0 MOV R4, RZ ;  /* 0x000000ff00040202 */ /* 0x000fe20000000f00 */
[----:B------:R-:W-:Y:S01]  /*4280*/  @!P0 FFMA R0, R0, 1.84467440737095516160e+19, RZ ;  /* 0x5f80000000008823 */ /* 0x000fe200000000ff */
[----:B------:R-:W-:-:S04]  /*4290*/  @!P0 MOV R4, 0xffffffc0 ;  /* 0xffffffc000048802 */ /* 0x000fc80000000f00 */
[----:B------:R-:W-:-:S07]  /*42a0*/  @!P1 IADD3 R4, PT, PT, R4, 0x40, RZ ;  /* 0x0000004004049810 */ /* 0x000fce0007ffe0ff */
.L_x_85:
[----:B------:R-:W-:Y:S01]  /*42b0*/  LEA R20, R12, 0xc0800000, 0x17 ;  /* 0xc08000000c147811 */ /* 0x000fe200078eb8ff */
[----:B------:R-:W-:Y:S01]  /*42c0*/  BSSY.RECONVERGENT B1, `(.L_x_90) ;  /* 0x0000036000017945 */ /* 0x000fe20003800200 */
[----:B------:R-:W-:Y:S02]  /*42d0*/  IADD3 R15, PT, PT, R15, -0x7f, RZ ;  /* 0xffffff810f0f7810 */ /* 0x000fe40007ffe0ff */
[----:B------:R-:W-:-:S03]  /*42e0*/  IADD3 R20, PT, PT, -R20, R11, RZ ;  /* 0x0000000b14147210 */ /* 0x000fc60007ffe1ff */
[C---:B------:R-:W-:Y:S01]  /*42f0*/  IMAD R0, R15.reuse, -0x800000, R0 ;  /* 0xff8000000f007824 */ /* 0x040fe200078e0200 */
[----:B------:R-:W0:Y:S01]  /*4300*/  MUFU.RCP R16, R20 ;  /* 0x0000001400107308 */ /* 0x000e220000001000 */
[----:B------:R-:W-:Y:S01]  /*4310*/  FADD.FTZ R13, -R20, -RZ ;  /* 0x800000ff140d7221 */ /* 0x000fe20000010100 */
[----:B------:R-:W-:-:S04]  /*4320*/  IADD3 R15, PT, PT, R15, 0x7f, -R12 ;  /* 0x0000007f0f0f7810 */ /* 0x000fc80007ffe80c */
[----:B------:R-:W-:Y:S01]  /*4330*/  IADD3 R15, PT, PT, R15, R4, RZ ;  /* 0x000000040f0f7210 */ /* 0x000fe20007ffe0ff */
[----:B0-----:R-:W-:-:S04]  /*4340*/  FFMA R11, R16, R13, 1 ;  /* 0x3f800000100b7423 */ /* 0x001fc8000000000d */
[----:B------:R-:W-:-:S04]  /*4350*/  FFMA R11, R16, R11, R16 ;  /* 0x0000000b100b7223 */ /* 0x000fc80000000010 */
[----:B------:R-:W-:-:S04]  /*4360*/  FFMA R16, R0, R11, RZ ;  /* 0x0000000b00107223 */ /* 0x000fc800000000ff */
[----:B------:R-:W-:-:S04]  /*4370*/  FFMA R17, R13, R16, R0 ;  /* 0x000000100d117223 */ /* 0x000fc80000000000 */
[----:B------:R-:W-:-:S04]  /*4380*/  FFMA R16, R11, R17, R16 ;  /* 0x000000110b107223 */ /* 0x000fc80000000010 */
[----:B------:R-:W-:-:S04]  /*4390*/  FFMA R13, R13, R16, R0 ;  /* 0x000000100d0d7223 */ /* 0x000fc80000000000 */
[----:B------:R-:W-:-:S05]  /*43a0*/  FFMA R0, R11, R13, R16 ;  /* 0x0000000d0b007223 */ /* 0x000fca0000000010 */
[----:B------:R-:W-:-:S04]  /*43b0*/  SHF.R.U32.HI R12, RZ, 0x17, R0 ;  /* 0x00000017ff0c7819 */ /* 0x000fc80000011600 */
[----:B------:R-:W-:-:S04]  /*43c0*/  LOP3.LUT R4, R12, 0xff, RZ, 0xc0, !PT ;  /* 0x000000ff0c047812 */ /* 0x000fc800078ec0ff */
[----:B------:R-:W-:-:S04]  /*43d0*/  IADD3 R4, PT, PT, R4, R15, RZ ;  /* 0x0000000f04047210 */ /* 0x000fc80007ffe0ff */
[----:B------:R-:W-:-:S04]  /*43e0*/  IADD3 R12, PT, PT, R4, -0x1, RZ ;  /* 0xffffffff040c7810 */ /* 0x000fc80007ffe0ff */
[----:B------:R-:W-:-:S13]  /*43f0*/  ISETP.GE.U32.AND P0, PT, R12, 0xfe, PT ;  /* 0x000000fe0c00780c */ /* 0x000fda0003f06070 */
[----:B------:R-:W-:Y:S05]  /*4400*/  @!P0 BRA `(.L_x_91) ;  /* 0x0000000000808947 */ /* 0x000fea0003800000 */
[----:B------:R-:W-:-:S13]  /*4410*/  ISETP.GT.AND P0, PT, R4, 0xfe, PT ;  /* 0x000000fe0400780c */ /* 0x000fda0003f04270 */
[----:B------:R-:W-:Y:S05]  /*4420*/  @P0 BRA `(.L_x_92) ;  /* 0x00000000006c0947 */ /* 0x000fea0003800000 */
[----:B------:R-:W-:-:S13]  /*4430*/  ISETP.GE.AND P0, PT, R4, 0x1, PT ;  /* 0x000000010400780c */ /* 0x000fda0003f06270 */
[----:B------:R-:W-:Y:S05]  /*4440*/  @P0 BRA `(.L_x_93) ;  /* 0x0000000000740947 */ /* 0x000fea0003800000 */
[----:B------:R-:W-:Y:S02]  /*4450*/  ISETP.GE.AND P0, PT, R4, -0x18, PT ;  /* 0xffffffe80400780c */ /* 0x000fe40003f06270 */
[----:B------:R-:W-:-:S11]  /*4460*/  LOP3.LUT R0, R0, 0x80000000, RZ, 0xc0, !PT ;  /* 0x8000000000007812 */ /* 0x000fd600078ec0ff */
[----:B------:R-:W-:Y:S05]  /*4470*/  @!P0 BRA `(.L_x_93) ;  /* 0x0000000000688947 */ /* 0x000fea0003800000 */
[CCC-:B------:R-:W-:Y:S01]  /*4480*/  FFMA.RZ R12, R11.reuse, R13.reuse, R16.reuse ;  /* 0x0000000d0b0c7223 */ /* 0x1c0fe2000000c010 */
[CCC-:B------:R-:W-:Y:S01]  /*4490*/  FFMA.RP R15, R11.reuse, R13.reuse, R16.reuse ;  /* 0x0000000d0b0f7223 */ /* 0x1c0fe20000008010 */
[----:B------:R-:W-:Y:S01]  /*44a0*/  FFMA.RM R16, R11, R13, R16 ;  /* 0x0000000d0b107223 */ /* 0x000fe20000004010 */
[----:B------:R-:W-:Y:S02]  /*44b0*/  IADD3 R11, PT, PT, R4, 0x20, RZ ;  /* 0x00000020040b7810 */ /* 0x000fe40007ffe0ff */
[----:B------:R-:W-:Y:S02]  /*44c0*/  LOP3.LUT R12, R12, 0x7fffff, RZ, 0xc0, !PT ;  /* 0x007fffff0c0c7812 */ /* 0x000fe400078ec0ff */
[----:B------:R-:W-:Y:S02]  /*44d0*/  ISETP.NE.AND P3, PT, R4, RZ, PT ;  /* 0x000000ff0400720c */ /* 0x000fe40003f65270 */
[----:B------:R-:W-:Y:S02]  /*44e0*/  LOP3.LUT R12, R12, 0x800000, RZ, 0xfc, !PT ;  /* 0x008000000c0c7812 */ /* 0x000fe400078efcff */
[----:B------:R-:W-:-:S02]  /*44f0*/  ISETP.NE.AND P1, PT, R4, RZ, PT ;  /* 0x000000ff0400720c */ /* 0x000fc40003f25270 */
[----:B------:R-:W-:Y:S02]  /*4500*/  IADD3 R4, PT, PT, -R4, RZ, RZ ;  /* 0x000000ff04047210 */ /* 0x000fe40007ffe1ff */
[----:B------:R-:W-:Y:S02]  /*4510*/  SHF.L.U32 R11, R12, R11, RZ ;  /* 0x0000000b0c0b7219 */ /* 0x000fe400000006ff */
[----:B------:R-:W-:Y:S02]  /*4520*/  FSETP.NEU.FTZ.AND P0, PT, R15, R16, PT ;  /* 0x000000100f00720b */ /* 0x000fe40003f1d000 */
[----:B------:R-:W-:Y:S02]  /*4530*/  SEL R13, R4, RZ, P3 ;  /* 0x000000ff040d7207 */ /* 0x000fe40001800000 */
[----:B------:R-:W-:Y:S02]  /*4540*/  ISETP.NE.AND P1, PT, R11, RZ, P1 ;  /* 0x000000ff0b00720c */ /* 0x000fe40000f25270 */
[----:B------:R-:W-:-:S02]  /*4550*/  SHF.R.U32.HI R13, RZ, R13, R12 ;  /* 0x0000000dff0d7219 */ /* 0x000fc4000001160c */
[----:B------:R-:W-:Y:S02]  /*4560*/  PLOP3.LUT P0, PT, P0, P1, PT, 0xf8, 0x8f ;  /* 0x00000000008f781c */ /* 0x000fe40000703f70 */
[----:B------:R-:W-:Y:S02]  /*4570*/  SHF.R.U32.HI R11, RZ, 0x1, R13 ;  /* 0x00000001ff0b7819 */ /* 0x000fe4000001160d */
[----:B------:R-:W-:-:S04]  /*4580*/  SEL R4, RZ, 0x1, !P0 ;  /* 0x00000001ff047807 */ /* 0x000fc80004000000 */
[----:B------:R-:W-:-:S04]  /*4590*/  LOP3.LUT R4, R4, 0x1, R11, 0xf8, !PT ;  /* 0x0000000104047812 */ /* 0x000fc800078ef80b */
[----:B------:R-:W-:-:S04]  /*45a0*/  LOP3.LUT R4, R4, R13, RZ, 0xc0, !PT ;  /* 0x0000000d04047212 */ /* 0x000fc800078ec0ff */
[----:B------:R-:W-:-:S04]  /*45b0*/  IADD3 R11, PT, PT, R11, R4, RZ ;  /* 0x000000040b0b7210 */ /* 0x000fc80007ffe0ff */
[----:B------:R-:W-:Y:S01]  /*45c0*/  LOP3.LUT R0, R11, R0, RZ, 0xfc, !PT ;  /* 0x000000000b007212 */ /* 0x000fe200078efcff */
[----:B------:R-:W-:Y:S06]  /*45d0*/  BRA `(.L_x_93) ;  /* 0x0000000000107947 */ /* 0x000fec0003800000 */
.L_x_92:
[----:B------:R-:W-:-:S04]  /*45e0*/  LOP3.LUT R0, R0, 0x80000000, RZ, 0xc0, !PT ;  /* 0x8000000000007812 */ /* 0x000fc800078ec0ff */
[----:B------:R-:W-:Y:S01]  /*45f0*/  LOP3.LUT R0, R0, 0x7f800000, RZ, 0xfc, !PT ;  /* 0x7f80000000007812 */ /* 0x000fe200078efcff */
[----:B------:R-:W-:Y:S06]  /*4600*/  BRA `(.L_x_93) ;  /* 0x0000000000047947 */ /* 0x000fec0003800000 */
.L_x_91:
[----:B------:R-:W-:-:S07]  /*4610*/  LEA R0, R15, R0, 0x17 ;  /* 0x000000000f007211 */ /* 0x000fce00078eb8ff */
.L_x_93:
[----:B------:R-:W-:Y:S05]  /*4620*/  BSYNC.RECONVERGENT B1 ;  /* 0x0000000000017941 */ /* 0x000fea0003800200 */
.L_x_90:
[----:B------:R-:W-:Y:S05]  /*4630*/  BRA `(.L_x_94) ;  /* 0x0000000000207947 */ /* 0x000fea0003800000 */
.L_x_89:
[----:B------:R-:W-:-:S04]  /*4640*/  LOP3.LUT R0, R11, 0x80000000, R0, 0x48, !PT ;  /* 0x800000000b007812 */ /* 0x000fc800078e4800 */
[----:B------:R-:W-:Y:S01]  /*4650*/  LOP3.LUT R0, R0, 0x7f800000, RZ, 0xfc, !PT ;  /* 0x7f80000000007812 */ /* 0x000fe200078efcff */
[----:B------:R-:W-:Y:S06]  /*4660*/  BRA `(.L_x_94) ;  /* 0x0000000000147947 */ /* 0x000fec0003800000 */
.L_x_88:
[----:B------:R-:W-:Y:S01]  /*4670*/  LOP3.LUT R0, R11, 0x80000000, R0, 0x48, !PT ;  /* 0x800000000b007812 */ /* 0x000fe200078e4800 */
[----:B------:R-:W-:Y:S06]  /*4680*/  BRA `(.L_x_94) ;  /* 0x00000000000c7947 */ /* 0x000fec0003800000 */
.L_x_87:
[----:B------:R-:W0:Y:S01]  /*4690*/  MUFU.RSQ R0, -QNAN ;  /* 0xffc0000000007908 */ /* 0x000e220000001400 */
[----:B------:R-:W-:Y:S05]  /*46a0*/  BRA `(.L_x_94) ;  /* 0x0000000000047947 */ /* 0x000fea0003800000 */
.L_x_86:
[----:B------:R-:W-:-:S07]  /*46b0*/  FADD.FTZ R0, R0, R25 ;  /* 0x0000001900007221 */ /* 0x000fce0000010000 */
.L_x_94:
[----:B------:R-:W-:Y:S05]  /*46c0*/  BSYNC.RECONVERGENT B0 ;  /* 0x0000000000007941 */ /* 0x000fea0003800200 */
.L_x_84:
[----:B------:R-:W-:-:S04]  /*46d0*/  HFMA2 R15, -RZ, RZ, 0, 0 ;  /* 0x00000000ff0f7431 */ /* 0x000fc800000001ff */
[----:B0-----:R-:W-:Y:S05]  /*46e0*/  RET.REL.NODEC R14 `(_Z13waller_kernelPKfS0_S0_Pfiif) ;  /* 0xffffffb80e447950 */ /* 0x001fea0003c3ffff */
.L_x_95:
[----:B------:R-:W-:-:S00]  /*46f0*/  BRA `(.L_x_95) ;  /* 0xfffffffc00fc7947 */ /* 0x000fc0000383ffff */
[----:B------:R-:W-:-:S00]  /*4700*/  NOP ;  /* 0x0000000000007918 */ /* 0x000fc00000000000 */
[----:B------:R-:W-:-:S00]  /*4710*/  NOP ;  /* 0x0000000000007918 */ /* 0x000fc00000000000 */
[----:B------:R-:W-:-:S00]  /*4720*/  NOP ;  /* 0x0000000000007918 */ /* 0x000fc00000000000 */
[----:B------:R-:W-:-:S00]  /*4730*/  NOP ;  /* 0x0000000000007918 */ /* 0x000fc00000000000 */
[----:B------:R-:W-:-:S00]  /*4740*/  NOP ;  /* 0x0000000000007918 */ /* 0x000fc00000000000 */
[----:B------:R-:W-:-:S00]  /*4750*/  NOP ;  /* 0x0000000000007918 */ /* 0x000fc00000000000 */
[----:B------:R-:W-:-:S00]  /*4760*/  NOP ;  /* 0x0000000000007918 */ /* 0x000fc00000000000 */
[----:B------:R-:W-:-:S00]  /*4770*/  NOP ;  /* 0x0000000000007918 */ /* 0x000fc00000000000 */
.L_x_96:


//--------------------- .nv.shared.reserved.0     --------------------------
	.section	.nv.shared.reserved.0,"aw",@nobits
	.weak		__nv_reservedSMEM_offset_0_alias
	.size		__nv_reservedSMEM_offset_0_alias, 0, 64
	.other		__nv_reservedSMEM_offset_0_alias,@"STO_CUDA_RESERVED_SHARED STV_DEFAULT"
__nv_reservedSMEM_offset_0_alias:
	.zero		0
	.zero		64


//--------------------- .nv.constant0._Z13waller_kernelPKfS0_S0_Pfiif --------------------------
	.section	.nv.constant0._Z13waller_kernelPKfS0_S0_Pfiif,"a",@progbits
	.sectionflags	@""
	.align	4
.nv.constant0._Z13waller_kernelPKfS0_S0_Pfiif:
	.zero		940


//--------------------- SYMBOLS --------------------------

	.type		.nv.reservedSmem.offset0,@object
	.size		.nv.reservedSmem.offset0,0x4
